//
// Generated by NVIDIA NVVM Compiler
//
// Compiler Build ID: CL-36424714
// Cuda compilation tools, release 13.0, V13.0.88
// Based on NVVM 20.0.0
//

.version 9.0
.target sm_100
.address_size 64

	// .globl	pop_nca_executor_run_batch
.const .align 4 .b8 NHBD[40] = {0, 0, 0, 0, 255, 255, 255, 255, 255, 255, 255, 255, 0, 0, 0, 0, 0, 0, 0, 0, 0, 0, 0, 0, 1, 0, 0, 0, 0, 0, 0, 0, 0, 0, 0, 0, 1};
// _ZZ26pop_nca_executor_run_batchE9weights_s has been demoted
// _ZZ26pop_nca_executor_run_batchE8biases_s has been demoted
.extern .shared .align 16 .b8 sub_s[];

.visible .entry pop_nca_executor_run_batch(
	.param .u64 .ptr .align 1 pop_nca_executor_run_batch_param_0,
	.param .u64 .ptr .align 1 pop_nca_executor_run_batch_param_1,
	.param .u64 .ptr .align 1 pop_nca_executor_run_batch_param_2,
	.param .u64 .ptr .align 1 pop_nca_executor_run_batch_param_3,
	.param .u32 pop_nca_executor_run_batch_param_4,
	.param .u32 pop_nca_executor_run_batch_param_5
)
{
	.reg .pred 	%p<140>;
	.reg .b32 	%r<261>;
	.reg .b32 	%f<1753>;
	.reg .b64 	%rd<52>;
	// demoted variable
	.shared .align 4 .b8 _ZZ26pop_nca_executor_run_batchE9weights_s[1952];
	// demoted variable
	.shared .align 4 .b8 _ZZ26pop_nca_executor_run_batchE8biases_s[32];
	ld.param.u64 	%rd3, [pop_nca_executor_run_batch_param_0];
	ld.param.u64 	%rd4, [pop_nca_executor_run_batch_param_1];
	ld.param.u64 	%rd5, [pop_nca_executor_run_batch_param_2];
	ld.param.u64 	%rd6, [pop_nca_executor_run_batch_param_3];
	ld.param.u32 	%r130, [pop_nca_executor_run_batch_param_4];
	ld.param.u32 	%r131, [pop_nca_executor_run_batch_param_5];
	cvta.to.global.u64 	%rd1, %rd4;
	cvta.to.global.u64 	%rd2, %rd3;
	cvta.to.global.u64 	%rd7, %rd6;
	cvta.to.global.u64 	%rd8, %rd5;
	mov.u32 	%r1, %ctaid.x;
	mul.wide.u32 	%rd9, %r1, 4;
	add.s64 	%rd10, %rd8, %rd9;
	ld.global.nc.u32 	%r2, [%rd10];
	add.s64 	%rd11, %rd7, %rd9;
	ld.global.nc.u32 	%r3, [%rd11];
	mul.lo.s32 	%r4, %r3, %r2;
	mov.u32 	%r5, %tid.x;
	setp.ge.u32 	%p3, %r5, %r4;
	@%p3 bra 	$L__BB0_241;
	mov.u32 	%r6, %ctaid.y;
	mov.u32 	%r132, %nctaid.x;
	mad.lo.s32 	%r133, %r6, %r132, %r1;
	mul.lo.s32 	%r134, %r133, %r131;
	mul.lo.s32 	%r7, %r134, 12;
	mul.lo.s32 	%r8, %r4, 12;
	setp.lt.s32 	%p4, %r4, 1;
	@%p4 bra 	$L__BB0_8;
	max.s32 	%r136, %r8, %r4;
	sub.s32 	%r137, %r136, %r4;
	setp.ne.s32 	%p5, %r137, 0;
	selp.u32 	%r138, 1, 0, %p5;
	selp.s32 	%r139, -1, 0, %p5;
	add.s32 	%r140, %r137, %r139;
	div.u32 	%r141, %r140, %r4;
	add.s32 	%r142, %r141, %r138;
	add.s32 	%r9, %r142, 1;
	and.b32  	%r10, %r9, 3;
	setp.lt.u32 	%p6, %r142, 3;
	mov.b32 	%r241, 0;
	@%p6 bra 	$L__BB0_5;
	and.b32  	%r144, %r9, -4;
	shl.b32 	%r11, %r4, 2;
	shl.b32 	%r145, %r5, 2;
	mov.u32 	%r146, sub_s;
	add.s32 	%r240, %r146, %r145;
	shl.b32 	%r13, %r4, 4;
	shl.b32 	%r14, %r4, 3;
	add.s32 	%r236, %r5, %r7;
	add.s32 	%r239, %r236, %r4;
	shl.b32 	%r147, %r4, 1;
	add.s32 	%r238, %r236, %r147;
	mad.lo.s32 	%r237, %r4, 3, %r236;
	neg.s32 	%r235, %r144;
	mov.b32 	%r241, 0;
$L__BB0_4:
	mul.wide.u32 	%rd12, %r236, 4;
	add.s64 	%rd13, %rd2, %rd12;
	ld.global.f32 	%f909, [%rd13];
	st.shared.f32 	[%r240], %f909;
	mul.wide.u32 	%rd14, %r239, 4;
	add.s64 	%rd15, %rd2, %rd14;
	ld.global.f32 	%f910, [%rd15];
	add.s32 	%r148, %r240, %r11;
	st.shared.f32 	[%r148], %f910;
	mul.wide.u32 	%rd16, %r238, 4;
	add.s64 	%rd17, %rd2, %rd16;
	ld.global.f32 	%f911, [%rd17];
	add.s32 	%r149, %r240, %r14;
	st.shared.f32 	[%r149], %f911;
	mul.wide.u32 	%rd18, %r237, 4;
	add.s64 	%rd19, %rd2, %rd18;
	ld.global.f32 	%f912, [%rd19];
	add.s32 	%r150, %r240, %r8;
	st.shared.f32 	[%r150], %f912;
	add.s32 	%r241, %r241, %r11;
	add.s32 	%r240, %r240, %r13;
	add.s32 	%r239, %r239, %r11;
	add.s32 	%r238, %r238, %r11;
	add.s32 	%r237, %r237, %r11;
	add.s32 	%r236, %r236, %r11;
	add.s32 	%r235, %r235, 4;
	setp.eq.s32 	%p7, %r235, 0;
	@%p7 bra 	$L__BB0_5;
	bra.uni 	$L__BB0_4;
$L__BB0_5:
	setp.eq.s32 	%p8, %r10, 0;
	@%p8 bra 	$L__BB0_8;
	add.s32 	%r151, %r5, %r241;
	shl.b32 	%r152, %r151, 2;
	mov.u32 	%r153, sub_s;
	add.s32 	%r229, %r153, %r152;
	shl.b32 	%r22, %r4, 2;
	add.s32 	%r228, %r151, %r7;
	neg.s32 	%r227, %r10;
$L__BB0_7:
	.pragma "nounroll";
	mul.wide.u32 	%rd20, %r228, 4;
	add.s64 	%rd21, %rd2, %rd20;
	ld.global.f32 	%f913, [%rd21];
	st.shared.f32 	[%r229], %f913;
	add.s32 	%r229, %r229, %r22;
	add.s32 	%r228, %r228, %r4;
	add.s32 	%r227, %r227, 1;
	setp.ne.s32 	%p9, %r227, 0;
	@%p9 bra 	$L__BB0_7;
$L__BB0_8:
	setp.gt.u32 	%p10, %r5, 479;
	@%p10 bra 	$L__BB0_13;
	mul.lo.s32 	%r31, %r6, 488;
	add.s32 	%r154, %r5, %r4;
	max.s32 	%r155, %r154, 480;
	setp.lt.s32 	%p11, %r154, 480;
	selp.u32 	%r156, 1, 0, %p11;
	add.s32 	%r157, %r154, %r156;
	sub.s32 	%r158, %r155, %r157;
	div.u32 	%r159, %r158, %r4;
	add.s32 	%r32, %r159, %r156;
	and.b32  	%r160, %r32, 3;
	setp.eq.s32 	%p12, %r160, 3;
	mov.u32 	%r234, %r5;
	@%p12 bra 	$L__BB0_12;
	shl.b32 	%r161, %r5, 2;
	mov.u32 	%r162, _ZZ26pop_nca_executor_run_batchE9weights_s;
	add.s32 	%r232, %r162, %r161;
	shl.b32 	%r34, %r4, 2;
	add.s32 	%r231, %r5, %r31;
	add.s32 	%r163, %r32, 1;
	and.b32  	%r164, %r163, 3;
	neg.s32 	%r230, %r164;
	mov.u32 	%r234, %r5;
$L__BB0_11:
	.pragma "nounroll";
	mul.wide.u32 	%rd22, %r231, 4;
	add.s64 	%rd23, %rd1, %rd22;
	ld.global.nc.f32 	%f914, [%rd23];
	st.shared.f32 	[%r232], %f914;
	add.s32 	%r234, %r234, %r4;
	add.s32 	%r232, %r232, %r34;
	add.s32 	%r231, %r231, %r4;
	add.s32 	%r230, %r230, 1;
	setp.ne.s32 	%p13, %r230, 0;
	@%p13 bra 	$L__BB0_11;
$L__BB0_12:
	setp.lt.u32 	%p14, %r32, 3;
	@%p14 bra 	$L__BB0_13;
	bra.uni 	$L__BB0_242;
$L__BB0_13:
	setp.gt.u32 	%p16, %r5, 7;
	@%p16 bra 	$L__BB0_21;
	mul.lo.s32 	%r60, %r6, 488;
	add.s32 	%r176, %r5, %r4;
	max.s32 	%r177, %r176, 8;
	setp.lt.s32 	%p17, %r176, 8;
	selp.u32 	%r178, 1, 0, %p17;
	add.s32 	%r179, %r176, %r178;
	sub.s32 	%r180, %r177, %r179;
	div.u32 	%r181, %r180, %r4;
	add.s32 	%r61, %r181, %r178;
	and.b32  	%r182, %r61, 3;
	setp.eq.s32 	%p18, %r182, 3;
	mov.u32 	%r248, %r5;
	@%p18 bra 	$L__BB0_18;
	add.s32 	%r245, %r5, 480;
	shl.b32 	%r183, %r5, 2;
	mov.u32 	%r184, _ZZ26pop_nca_executor_run_batchE8biases_s;
	add.s32 	%r244, %r184, %r183;
	shl.b32 	%r64, %r4, 2;
	add.s32 	%r243, %r5, %r60;
	add.s32 	%r185, %r61, 1;
	and.b32  	%r186, %r185, 3;
	neg.s32 	%r242, %r186;
$L__BB0_16:
	.pragma "nounroll";
	add.s32 	%r187, %r243, 480;
	mul.wide.u32 	%rd32, %r187, 4;
	add.s64 	%rd33, %rd1, %rd32;
	ld.global.nc.f32 	%f919, [%rd33];
	st.shared.f32 	[%r244], %f919;
	add.s32 	%r245, %r245, %r4;
	add.s32 	%r244, %r244, %r64;
	add.s32 	%r243, %r243, %r4;
	add.s32 	%r242, %r242, 1;
	setp.ne.s32 	%p19, %r242, 0;
	@%p19 bra 	$L__BB0_16;
	add.s32 	%r248, %r245, -480;
$L__BB0_18:
	setp.lt.u32 	%p20, %r61, 3;
	@%p20 bra 	$L__BB0_21;
	add.s32 	%r77, %r60, 480;
	mov.u32 	%r190, _ZZ26pop_nca_executor_run_batchE8biases_s;
	shl.b32 	%r193, %r4, 2;
$L__BB0_20:
	add.s32 	%r188, %r77, %r248;
	mul.wide.u32 	%rd34, %r188, 4;
	add.s64 	%rd35, %rd1, %rd34;
	ld.global.nc.f32 	%f920, [%rd35];
	shl.b32 	%r189, %r248, 2;
	add.s32 	%r191, %r190, %r189;
	st.shared.f32 	[%r191], %f920;
	add.s32 	%r192, %r188, %r4;
	mul.wide.u32 	%rd36, %r192, 4;
	add.s64 	%rd37, %rd1, %rd36;
	ld.global.nc.f32 	%f921, [%rd37];
	add.s32 	%r194, %r191, %r193;
	st.shared.f32 	[%r194], %f921;
	add.s32 	%r195, %r192, %r4;
	mul.wide.u32 	%rd38, %r195, 4;
	add.s64 	%rd39, %rd1, %rd38;
	ld.global.nc.f32 	%f922, [%rd39];
	add.s32 	%r196, %r194, %r193;
	st.shared.f32 	[%r196], %f922;
	add.s32 	%r197, %r195, %r4;
	mul.wide.u32 	%rd40, %r197, 4;
	add.s64 	%rd41, %rd1, %rd40;
	ld.global.nc.f32 	%f923, [%rd41];
	add.s32 	%r198, %r196, %r193;
	st.shared.f32 	[%r198], %f923;
	add.s32 	%r248, %r193, %r248;
	setp.lt.s32 	%p21, %r248, 8;
	@%p21 bra 	$L__BB0_20;
$L__BB0_21:
	setp.lt.s32 	%p22, %r130, 1;
	@%p22 bra 	$L__BB0_234;
	mov.u32 	%r199, sub_s;
	mad.lo.s32 	%r80, %r5, 48, %r199;
	neg.s32 	%r249, %r130;
	div.u32 	%r86, %r5, %r3;
	mul.lo.s32 	%r200, %r86, %r3;
	sub.s32 	%r85, %r5, %r200;
$L__BB0_23:
	bar.sync 	0;
	ld.shared.f32 	%f1360, [_ZZ26pop_nca_executor_run_batchE8biases_s+16];
	ld.shared.f32 	%f1359, [_ZZ26pop_nca_executor_run_batchE8biases_s+20];
	ld.shared.f32 	%f1358, [_ZZ26pop_nca_executor_run_batchE8biases_s+24];
	ld.shared.f32 	%f1357, [_ZZ26pop_nca_executor_run_batchE8biases_s+28];
	add.s32 	%r87, %r86, -1;
	setp.ge.u32 	%p23, %r87, %r2;
	@%p23 bra 	$L__BB0_48;
	mad.lo.s32 	%r201, %r87, %r3, %r85;
	mad.lo.s32 	%r88, %r201, 48, %r199;
	ld.shared.f32 	%f5, [%r88];
	setp.lt.f32 	%p24, %f5, 0f3F000000;
	@%p24 bra 	$L__BB0_26;
	ld.shared.f32 	%f924, [_ZZ26pop_nca_executor_run_batchE9weights_s+16];
	fma.rn.f32 	%f1360, %f5, %f924, %f1360;
	ld.shared.f32 	%f925, [_ZZ26pop_nca_executor_run_batchE9weights_s+20];
	fma.rn.f32 	%f1359, %f5, %f925, %f1359;
	ld.shared.f32 	%f926, [_ZZ26pop_nca_executor_run_batchE9weights_s+24];
	fma.rn.f32 	%f1358, %f5, %f926, %f1358;
	ld.shared.f32 	%f927, [_ZZ26pop_nca_executor_run_batchE9weights_s+28];
	fma.rn.f32 	%f1357, %f5, %f927, %f1357;
$L__BB0_26:
	ld.shared.f32 	%f14, [%r88+4];
	setp.lt.f32 	%p25, %f14, 0f3F000000;
	@%p25 bra 	$L__BB0_28;
	ld.shared.f32 	%f928, [_ZZ26pop_nca_executor_run_batchE9weights_s+48];
	fma.rn.f32 	%f1360, %f14, %f928, %f1360;
	ld.shared.f32 	%f929, [_ZZ26pop_nca_executor_run_batchE9weights_s+52];
	fma.rn.f32 	%f1359, %f14, %f929, %f1359;
	ld.shared.f32 	%f930, [_ZZ26pop_nca_executor_run_batchE9weights_s+56];
	fma.rn.f32 	%f1358, %f14, %f930, %f1358;
	ld.shared.f32 	%f931, [_ZZ26pop_nca_executor_run_batchE9weights_s+60];
	fma.rn.f32 	%f1357, %f14, %f931, %f1357;
$L__BB0_28:
	ld.shared.f32 	%f23, [%r88+8];
	setp.lt.f32 	%p26, %f23, 0f3F000000;
	@%p26 bra 	$L__BB0_30;
	ld.shared.f32 	%f932, [_ZZ26pop_nca_executor_run_batchE9weights_s+80];
	fma.rn.f32 	%f1360, %f23, %f932, %f1360;
	ld.shared.f32 	%f933, [_ZZ26pop_nca_executor_run_batchE9weights_s+84];
	fma.rn.f32 	%f1359, %f23, %f933, %f1359;
	ld.shared.f32 	%f934, [_ZZ26pop_nca_executor_run_batchE9weights_s+88];
	fma.rn.f32 	%f1358, %f23, %f934, %f1358;
	ld.shared.f32 	%f935, [_ZZ26pop_nca_executor_run_batchE9weights_s+92];
	fma.rn.f32 	%f1357, %f23, %f935, %f1357;
$L__BB0_30:
	ld.shared.f32 	%f32, [%r88+12];
	setp.lt.f32 	%p27, %f32, 0f3F000000;
	@%p27 bra 	$L__BB0_32;
	ld.shared.f32 	%f936, [_ZZ26pop_nca_executor_run_batchE9weights_s+112];
	fma.rn.f32 	%f1360, %f32, %f936, %f1360;
	ld.shared.f32 	%f937, [_ZZ26pop_nca_executor_run_batchE9weights_s+116];
	fma.rn.f32 	%f1359, %f32, %f937, %f1359;
	ld.shared.f32 	%f938, [_ZZ26pop_nca_executor_run_batchE9weights_s+120];
	fma.rn.f32 	%f1358, %f32, %f938, %f1358;
	ld.shared.f32 	%f939, [_ZZ26pop_nca_executor_run_batchE9weights_s+124];
	fma.rn.f32 	%f1357, %f32, %f939, %f1357;
$L__BB0_32:
	ld.shared.f32 	%f41, [%r88+16];
	setp.lt.f32 	%p28, %f41, 0f3F000000;
	@%p28 bra 	$L__BB0_34;
	ld.shared.f32 	%f940, [_ZZ26pop_nca_executor_run_batchE9weights_s+144];
	fma.rn.f32 	%f1360, %f41, %f940, %f1360;
	ld.shared.f32 	%f941, [_ZZ26pop_nca_executor_run_batchE9weights_s+148];
	fma.rn.f32 	%f1359, %f41, %f941, %f1359;
	ld.shared.f32 	%f942, [_ZZ26pop_nca_executor_run_batchE9weights_s+152];
	fma.rn.f32 	%f1358, %f41, %f942, %f1358;
	ld.shared.f32 	%f943, [_ZZ26pop_nca_executor_run_batchE9weights_s+156];
	fma.rn.f32 	%f1357, %f41, %f943, %f1357;
$L__BB0_34:
	ld.shared.f32 	%f50, [%r88+20];
	setp.lt.f32 	%p29, %f50, 0f3F000000;
	@%p29 bra 	$L__BB0_36;
	ld.shared.f32 	%f944, [_ZZ26pop_nca_executor_run_batchE9weights_s+176];
	fma.rn.f32 	%f1360, %f50, %f944, %f1360;
	ld.shared.f32 	%f945, [_ZZ26pop_nca_executor_run_batchE9weights_s+180];
	fma.rn.f32 	%f1359, %f50, %f945, %f1359;
	ld.shared.f32 	%f946, [_ZZ26pop_nca_executor_run_batchE9weights_s+184];
	fma.rn.f32 	%f1358, %f50, %f946, %f1358;
	ld.shared.f32 	%f947, [_ZZ26pop_nca_executor_run_batchE9weights_s+188];
	fma.rn.f32 	%f1357, %f50, %f947, %f1357;
$L__BB0_36:
	ld.shared.f32 	%f59, [%r88+24];
	setp.lt.f32 	%p30, %f59, 0f3F000000;
	@%p30 bra 	$L__BB0_38;
	ld.shared.f32 	%f948, [_ZZ26pop_nca_executor_run_batchE9weights_s+208];
	fma.rn.f32 	%f1360, %f59, %f948, %f1360;
	ld.shared.f32 	%f949, [_ZZ26pop_nca_executor_run_batchE9weights_s+212];
	fma.rn.f32 	%f1359, %f59, %f949, %f1359;
	ld.shared.f32 	%f950, [_ZZ26pop_nca_executor_run_batchE9weights_s+216];
	fma.rn.f32 	%f1358, %f59, %f950, %f1358;
	ld.shared.f32 	%f951, [_ZZ26pop_nca_executor_run_batchE9weights_s+220];
	fma.rn.f32 	%f1357, %f59, %f951, %f1357;
$L__BB0_38:
	ld.shared.f32 	%f68, [%r88+28];
	setp.lt.f32 	%p31, %f68, 0f3F000000;
	@%p31 bra 	$L__BB0_40;
	ld.shared.f32 	%f952, [_ZZ26pop_nca_executor_run_batchE9weights_s+240];
	fma.rn.f32 	%f1360, %f68, %f952, %f1360;
	ld.shared.f32 	%f953, [_ZZ26pop_nca_executor_run_batchE9weights_s+244];
	fma.rn.f32 	%f1359, %f68, %f953, %f1359;
	ld.shared.f32 	%f954, [_ZZ26pop_nca_executor_run_batchE9weights_s+248];
	fma.rn.f32 	%f1358, %f68, %f954, %f1358;
	ld.shared.f32 	%f955, [_ZZ26pop_nca_executor_run_batchE9weights_s+252];
	fma.rn.f32 	%f1357, %f68, %f955, %f1357;
$L__BB0_40:
	ld.shared.f32 	%f77, [%r88+32];
	setp.lt.f32 	%p32, %f77, 0f3F000000;
	@%p32 bra 	$L__BB0_42;
	ld.shared.f32 	%f956, [_ZZ26pop_nca_executor_run_batchE9weights_s+272];
	fma.rn.f32 	%f1360, %f77, %f956, %f1360;
	ld.shared.f32 	%f957, [_ZZ26pop_nca_executor_run_batchE9weights_s+276];
	fma.rn.f32 	%f1359, %f77, %f957, %f1359;
	ld.shared.f32 	%f958, [_ZZ26pop_nca_executor_run_batchE9weights_s+280];
	fma.rn.f32 	%f1358, %f77, %f958, %f1358;
	ld.shared.f32 	%f959, [_ZZ26pop_nca_executor_run_batchE9weights_s+284];
	fma.rn.f32 	%f1357, %f77, %f959, %f1357;
$L__BB0_42:
	ld.shared.f32 	%f86, [%r88+36];
	setp.lt.f32 	%p33, %f86, 0f3F000000;
	@%p33 bra 	$L__BB0_44;
	ld.shared.f32 	%f960, [_ZZ26pop_nca_executor_run_batchE9weights_s+304];
	fma.rn.f32 	%f1360, %f86, %f960, %f1360;
	ld.shared.f32 	%f961, [_ZZ26pop_nca_executor_run_batchE9weights_s+308];
	fma.rn.f32 	%f1359, %f86, %f961, %f1359;
	ld.shared.f32 	%f962, [_ZZ26pop_nca_executor_run_batchE9weights_s+312];
	fma.rn.f32 	%f1358, %f86, %f962, %f1358;
	ld.shared.f32 	%f963, [_ZZ26pop_nca_executor_run_batchE9weights_s+316];
	fma.rn.f32 	%f1357, %f86, %f963, %f1357;
$L__BB0_44:
	ld.shared.f32 	%f95, [%r88+40];
	setp.lt.f32 	%p34, %f95, 0f3F000000;
	@%p34 bra 	$L__BB0_46;
	ld.shared.f32 	%f964, [_ZZ26pop_nca_executor_run_batchE9weights_s+336];
	fma.rn.f32 	%f1360, %f95, %f964, %f1360;
	ld.shared.f32 	%f965, [_ZZ26pop_nca_executor_run_batchE9weights_s+340];
	fma.rn.f32 	%f1359, %f95, %f965, %f1359;
	ld.shared.f32 	%f966, [_ZZ26pop_nca_executor_run_batchE9weights_s+344];
	fma.rn.f32 	%f1358, %f95, %f966, %f1358;
	ld.shared.f32 	%f967, [_ZZ26pop_nca_executor_run_batchE9weights_s+348];
	fma.rn.f32 	%f1357, %f95, %f967, %f1357;
$L__BB0_46:
	ld.shared.f32 	%f104, [%r88+44];
	setp.lt.f32 	%p35, %f104, 0f3F000000;
	@%p35 bra 	$L__BB0_48;
	ld.shared.f32 	%f968, [_ZZ26pop_nca_executor_run_batchE9weights_s+368];
	fma.rn.f32 	%f1360, %f104, %f968, %f1360;
	ld.shared.f32 	%f969, [_ZZ26pop_nca_executor_run_batchE9weights_s+372];
	fma.rn.f32 	%f1359, %f104, %f969, %f1359;
	ld.shared.f32 	%f970, [_ZZ26pop_nca_executor_run_batchE9weights_s+376];
	fma.rn.f32 	%f1358, %f104, %f970, %f1358;
	ld.shared.f32 	%f971, [_ZZ26pop_nca_executor_run_batchE9weights_s+380];
	fma.rn.f32 	%f1357, %f104, %f971, %f1357;
$L__BB0_48:
	add.s32 	%r203, %r85, -1;
	setp.ge.u32 	%p36, %r203, %r3;
	setp.ge.u32 	%p37, %r86, %r2;
	or.pred  	%p1, %p36, %p37;
	@%p1 bra 	$L__BB0_73;
	ld.shared.f32 	%f113, [%r80+-48];
	setp.lt.f32 	%p38, %f113, 0f3F000000;
	@%p38 bra 	$L__BB0_51;
	ld.shared.f32 	%f972, [_ZZ26pop_nca_executor_run_batchE9weights_s+400];
	fma.rn.f32 	%f1360, %f113, %f972, %f1360;
	ld.shared.f32 	%f973, [_ZZ26pop_nca_executor_run_batchE9weights_s+404];
	fma.rn.f32 	%f1359, %f113, %f973, %f1359;
	ld.shared.f32 	%f974, [_ZZ26pop_nca_executor_run_batchE9weights_s+408];
	fma.rn.f32 	%f1358, %f113, %f974, %f1358;
	ld.shared.f32 	%f975, [_ZZ26pop_nca_executor_run_batchE9weights_s+412];
	fma.rn.f32 	%f1357, %f113, %f975, %f1357;
$L__BB0_51:
	ld.shared.f32 	%f122, [%r80+-44];
	setp.lt.f32 	%p39, %f122, 0f3F000000;
	@%p39 bra 	$L__BB0_53;
	ld.shared.f32 	%f976, [_ZZ26pop_nca_executor_run_batchE9weights_s+432];
	fma.rn.f32 	%f1360, %f122, %f976, %f1360;
	ld.shared.f32 	%f977, [_ZZ26pop_nca_executor_run_batchE9weights_s+436];
	fma.rn.f32 	%f1359, %f122, %f977, %f1359;
	ld.shared.f32 	%f978, [_ZZ26pop_nca_executor_run_batchE9weights_s+440];
	fma.rn.f32 	%f1358, %f122, %f978, %f1358;
	ld.shared.f32 	%f979, [_ZZ26pop_nca_executor_run_batchE9weights_s+444];
	fma.rn.f32 	%f1357, %f122, %f979, %f1357;
$L__BB0_53:
	ld.shared.f32 	%f131, [%r80+-40];
	setp.lt.f32 	%p40, %f131, 0f3F000000;
	@%p40 bra 	$L__BB0_55;
	ld.shared.f32 	%f980, [_ZZ26pop_nca_executor_run_batchE9weights_s+464];
	fma.rn.f32 	%f1360, %f131, %f980, %f1360;
	ld.shared.f32 	%f981, [_ZZ26pop_nca_executor_run_batchE9weights_s+468];
	fma.rn.f32 	%f1359, %f131, %f981, %f1359;
	ld.shared.f32 	%f982, [_ZZ26pop_nca_executor_run_batchE9weights_s+472];
	fma.rn.f32 	%f1358, %f131, %f982, %f1358;
	ld.shared.f32 	%f983, [_ZZ26pop_nca_executor_run_batchE9weights_s+476];
	fma.rn.f32 	%f1357, %f131, %f983, %f1357;
$L__BB0_55:
	ld.shared.f32 	%f140, [%r80+-36];
	setp.lt.f32 	%p41, %f140, 0f3F000000;
	@%p41 bra 	$L__BB0_57;
	ld.shared.f32 	%f984, [_ZZ26pop_nca_executor_run_batchE9weights_s+496];
	fma.rn.f32 	%f1360, %f140, %f984, %f1360;
	ld.shared.f32 	%f985, [_ZZ26pop_nca_executor_run_batchE9weights_s+500];
	fma.rn.f32 	%f1359, %f140, %f985, %f1359;
	ld.shared.f32 	%f986, [_ZZ26pop_nca_executor_run_batchE9weights_s+504];
	fma.rn.f32 	%f1358, %f140, %f986, %f1358;
	ld.shared.f32 	%f987, [_ZZ26pop_nca_executor_run_batchE9weights_s+508];
	fma.rn.f32 	%f1357, %f140, %f987, %f1357;
$L__BB0_57:
	ld.shared.f32 	%f149, [%r80+-32];
	setp.lt.f32 	%p42, %f149, 0f3F000000;
	@%p42 bra 	$L__BB0_59;
	ld.shared.f32 	%f988, [_ZZ26pop_nca_executor_run_batchE9weights_s+528];
	fma.rn.f32 	%f1360, %f149, %f988, %f1360;
	ld.shared.f32 	%f989, [_ZZ26pop_nca_executor_run_batchE9weights_s+532];
	fma.rn.f32 	%f1359, %f149, %f989, %f1359;
	ld.shared.f32 	%f990, [_ZZ26pop_nca_executor_run_batchE9weights_s+536];
	fma.rn.f32 	%f1358, %f149, %f990, %f1358;
	ld.shared.f32 	%f991, [_ZZ26pop_nca_executor_run_batchE9weights_s+540];
	fma.rn.f32 	%f1357, %f149, %f991, %f1357;
$L__BB0_59:
	ld.shared.f32 	%f158, [%r80+-28];
	setp.lt.f32 	%p43, %f158, 0f3F000000;
	@%p43 bra 	$L__BB0_61;
	ld.shared.f32 	%f992, [_ZZ26pop_nca_executor_run_batchE9weights_s+560];
	fma.rn.f32 	%f1360, %f158, %f992, %f1360;
	ld.shared.f32 	%f993, [_ZZ26pop_nca_executor_run_batchE9weights_s+564];
	fma.rn.f32 	%f1359, %f158, %f993, %f1359;
	ld.shared.f32 	%f994, [_ZZ26pop_nca_executor_run_batchE9weights_s+568];
	fma.rn.f32 	%f1358, %f158, %f994, %f1358;
	ld.shared.f32 	%f995, [_ZZ26pop_nca_executor_run_batchE9weights_s+572];
	fma.rn.f32 	%f1357, %f158, %f995, %f1357;
$L__BB0_61:
	ld.shared.f32 	%f167, [%r80+-24];
	setp.lt.f32 	%p44, %f167, 0f3F000000;
	@%p44 bra 	$L__BB0_63;
	ld.shared.f32 	%f996, [_ZZ26pop_nca_executor_run_batchE9weights_s+592];
	fma.rn.f32 	%f1360, %f167, %f996, %f1360;
	ld.shared.f32 	%f997, [_ZZ26pop_nca_executor_run_batchE9weights_s+596];
	fma.rn.f32 	%f1359, %f167, %f997, %f1359;
	ld.shared.f32 	%f998, [_ZZ26pop_nca_executor_run_batchE9weights_s+600];
	fma.rn.f32 	%f1358, %f167, %f998, %f1358;
	ld.shared.f32 	%f999, [_ZZ26pop_nca_executor_run_batchE9weights_s+604];
	fma.rn.f32 	%f1357, %f167, %f999, %f1357;
$L__BB0_63:
	ld.shared.f32 	%f176, [%r80+-20];
	setp.lt.f32 	%p45, %f176, 0f3F000000;
	@%p45 bra 	$L__BB0_65;
	ld.shared.f32 	%f1000, [_ZZ26pop_nca_executor_run_batchE9weights_s+624];
	fma.rn.f32 	%f1360, %f176, %f1000, %f1360;
	ld.shared.f32 	%f1001, [_ZZ26pop_nca_executor_run_batchE9weights_s+628];
	fma.rn.f32 	%f1359, %f176, %f1001, %f1359;
	ld.shared.f32 	%f1002, [_ZZ26pop_nca_executor_run_batchE9weights_s+632];
	fma.rn.f32 	%f1358, %f176, %f1002, %f1358;
	ld.shared.f32 	%f1003, [_ZZ26pop_nca_executor_run_batchE9weights_s+636];
	fma.rn.f32 	%f1357, %f176, %f1003, %f1357;
$L__BB0_65:
	ld.shared.f32 	%f185, [%r80+-16];
	setp.lt.f32 	%p46, %f185, 0f3F000000;
	@%p46 bra 	$L__BB0_67;
	ld.shared.f32 	%f1004, [_ZZ26pop_nca_executor_run_batchE9weights_s+656];
	fma.rn.f32 	%f1360, %f185, %f1004, %f1360;
	ld.shared.f32 	%f1005, [_ZZ26pop_nca_executor_run_batchE9weights_s+660];
	fma.rn.f32 	%f1359, %f185, %f1005, %f1359;
	ld.shared.f32 	%f1006, [_ZZ26pop_nca_executor_run_batchE9weights_s+664];
	fma.rn.f32 	%f1358, %f185, %f1006, %f1358;
	ld.shared.f32 	%f1007, [_ZZ26pop_nca_executor_run_batchE9weights_s+668];
	fma.rn.f32 	%f1357, %f185, %f1007, %f1357;
$L__BB0_67:
	ld.shared.f32 	%f194, [%r80+-12];
	setp.lt.f32 	%p47, %f194, 0f3F000000;
	@%p47 bra 	$L__BB0_69;
	ld.shared.f32 	%f1008, [_ZZ26pop_nca_executor_run_batchE9weights_s+688];
	fma.rn.f32 	%f1360, %f194, %f1008, %f1360;
	ld.shared.f32 	%f1009, [_ZZ26pop_nca_executor_run_batchE9weights_s+692];
	fma.rn.f32 	%f1359, %f194, %f1009, %f1359;
	ld.shared.f32 	%f1010, [_ZZ26pop_nca_executor_run_batchE9weights_s+696];
	fma.rn.f32 	%f1358, %f194, %f1010, %f1358;
	ld.shared.f32 	%f1011, [_ZZ26pop_nca_executor_run_batchE9weights_s+700];
	fma.rn.f32 	%f1357, %f194, %f1011, %f1357;
$L__BB0_69:
	ld.shared.f32 	%f203, [%r80+-8];
	setp.lt.f32 	%p48, %f203, 0f3F000000;
	@%p48 bra 	$L__BB0_71;
	ld.shared.f32 	%f1012, [_ZZ26pop_nca_executor_run_batchE9weights_s+720];
	fma.rn.f32 	%f1360, %f203, %f1012, %f1360;
	ld.shared.f32 	%f1013, [_ZZ26pop_nca_executor_run_batchE9weights_s+724];
	fma.rn.f32 	%f1359, %f203, %f1013, %f1359;
	ld.shared.f32 	%f1014, [_ZZ26pop_nca_executor_run_batchE9weights_s+728];
	fma.rn.f32 	%f1358, %f203, %f1014, %f1358;
	ld.shared.f32 	%f1015, [_ZZ26pop_nca_executor_run_batchE9weights_s+732];
	fma.rn.f32 	%f1357, %f203, %f1015, %f1357;
$L__BB0_71:
	ld.shared.f32 	%f212, [%r80+-4];
	setp.lt.f32 	%p49, %f212, 0f3F000000;
	@%p49 bra 	$L__BB0_73;
	ld.shared.f32 	%f1016, [_ZZ26pop_nca_executor_run_batchE9weights_s+752];
	fma.rn.f32 	%f1360, %f212, %f1016, %f1360;
	ld.shared.f32 	%f1017, [_ZZ26pop_nca_executor_run_batchE9weights_s+756];
	fma.rn.f32 	%f1359, %f212, %f1017, %f1359;
	ld.shared.f32 	%f1018, [_ZZ26pop_nca_executor_run_batchE9weights_s+760];
	fma.rn.f32 	%f1358, %f212, %f1018, %f1358;
	ld.shared.f32 	%f1019, [_ZZ26pop_nca_executor_run_batchE9weights_s+764];
	fma.rn.f32 	%f1357, %f212, %f1019, %f1357;
$L__BB0_73:
	setp.ge.u32 	%p50, %r86, %r2;
	@%p50 bra 	$L__BB0_98;
	ld.shared.f32 	%f221, [%r80];
	setp.lt.f32 	%p51, %f221, 0f3F000000;
	@%p51 bra 	$L__BB0_76;
	ld.shared.f32 	%f1020, [_ZZ26pop_nca_executor_run_batchE9weights_s+784];
	fma.rn.f32 	%f1360, %f221, %f1020, %f1360;
	ld.shared.f32 	%f1021, [_ZZ26pop_nca_executor_run_batchE9weights_s+788];
	fma.rn.f32 	%f1359, %f221, %f1021, %f1359;
	ld.shared.f32 	%f1022, [_ZZ26pop_nca_executor_run_batchE9weights_s+792];
	fma.rn.f32 	%f1358, %f221, %f1022, %f1358;
	ld.shared.f32 	%f1023, [_ZZ26pop_nca_executor_run_batchE9weights_s+796];
	fma.rn.f32 	%f1357, %f221, %f1023, %f1357;
$L__BB0_76:
	ld.shared.f32 	%f230, [%r80+4];
	setp.lt.f32 	%p52, %f230, 0f3F000000;
	@%p52 bra 	$L__BB0_78;
	ld.shared.f32 	%f1024, [_ZZ26pop_nca_executor_run_batchE9weights_s+816];
	fma.rn.f32 	%f1360, %f230, %f1024, %f1360;
	ld.shared.f32 	%f1025, [_ZZ26pop_nca_executor_run_batchE9weights_s+820];
	fma.rn.f32 	%f1359, %f230, %f1025, %f1359;
	ld.shared.f32 	%f1026, [_ZZ26pop_nca_executor_run_batchE9weights_s+824];
	fma.rn.f32 	%f1358, %f230, %f1026, %f1358;
	ld.shared.f32 	%f1027, [_ZZ26pop_nca_executor_run_batchE9weights_s+828];
	fma.rn.f32 	%f1357, %f230, %f1027, %f1357;
$L__BB0_78:
	ld.shared.f32 	%f239, [%r80+8];
	setp.lt.f32 	%p53, %f239, 0f3F000000;
	@%p53 bra 	$L__BB0_80;
	ld.shared.f32 	%f1028, [_ZZ26pop_nca_executor_run_batchE9weights_s+848];
	fma.rn.f32 	%f1360, %f239, %f1028, %f1360;
	ld.shared.f32 	%f1029, [_ZZ26pop_nca_executor_run_batchE9weights_s+852];
	fma.rn.f32 	%f1359, %f239, %f1029, %f1359;
	ld.shared.f32 	%f1030, [_ZZ26pop_nca_executor_run_batchE9weights_s+856];
	fma.rn.f32 	%f1358, %f239, %f1030, %f1358;
	ld.shared.f32 	%f1031, [_ZZ26pop_nca_executor_run_batchE9weights_s+860];
	fma.rn.f32 	%f1357, %f239, %f1031, %f1357;
$L__BB0_80:
	ld.shared.f32 	%f248, [%r80+12];
	setp.lt.f32 	%p54, %f248, 0f3F000000;
	@%p54 bra 	$L__BB0_82;
	ld.shared.f32 	%f1032, [_ZZ26pop_nca_executor_run_batchE9weights_s+880];
	fma.rn.f32 	%f1360, %f248, %f1032, %f1360;
	ld.shared.f32 	%f1033, [_ZZ26pop_nca_executor_run_batchE9weights_s+884];
	fma.rn.f32 	%f1359, %f248, %f1033, %f1359;
	ld.shared.f32 	%f1034, [_ZZ26pop_nca_executor_run_batchE9weights_s+888];
	fma.rn.f32 	%f1358, %f248, %f1034, %f1358;
	ld.shared.f32 	%f1035, [_ZZ26pop_nca_executor_run_batchE9weights_s+892];
	fma.rn.f32 	%f1357, %f248, %f1035, %f1357;
$L__BB0_82:
	ld.shared.f32 	%f257, [%r80+16];
	setp.lt.f32 	%p55, %f257, 0f3F000000;
	@%p55 bra 	$L__BB0_84;
	ld.shared.f32 	%f1036, [_ZZ26pop_nca_executor_run_batchE9weights_s+912];
	fma.rn.f32 	%f1360, %f257, %f1036, %f1360;
	ld.shared.f32 	%f1037, [_ZZ26pop_nca_executor_run_batchE9weights_s+916];
	fma.rn.f32 	%f1359, %f257, %f1037, %f1359;
	ld.shared.f32 	%f1038, [_ZZ26pop_nca_executor_run_batchE9weights_s+920];
	fma.rn.f32 	%f1358, %f257, %f1038, %f1358;
	ld.shared.f32 	%f1039, [_ZZ26pop_nca_executor_run_batchE9weights_s+924];
	fma.rn.f32 	%f1357, %f257, %f1039, %f1357;
$L__BB0_84:
	ld.shared.f32 	%f266, [%r80+20];
	setp.lt.f32 	%p56, %f266, 0f3F000000;
	@%p56 bra 	$L__BB0_86;
	ld.shared.f32 	%f1040, [_ZZ26pop_nca_executor_run_batchE9weights_s+944];
	fma.rn.f32 	%f1360, %f266, %f1040, %f1360;
	ld.shared.f32 	%f1041, [_ZZ26pop_nca_executor_run_batchE9weights_s+948];
	fma.rn.f32 	%f1359, %f266, %f1041, %f1359;
	ld.shared.f32 	%f1042, [_ZZ26pop_nca_executor_run_batchE9weights_s+952];
	fma.rn.f32 	%f1358, %f266, %f1042, %f1358;
	ld.shared.f32 	%f1043, [_ZZ26pop_nca_executor_run_batchE9weights_s+956];
	fma.rn.f32 	%f1357, %f266, %f1043, %f1357;
$L__BB0_86:
	ld.shared.f32 	%f275, [%r80+24];
	setp.lt.f32 	%p57, %f275, 0f3F000000;
	@%p57 bra 	$L__BB0_88;
	ld.shared.f32 	%f1044, [_ZZ26pop_nca_executor_run_batchE9weights_s+976];
	fma.rn.f32 	%f1360, %f275, %f1044, %f1360;
	ld.shared.f32 	%f1045, [_ZZ26pop_nca_executor_run_batchE9weights_s+980];
	fma.rn.f32 	%f1359, %f275, %f1045, %f1359;
	ld.shared.f32 	%f1046, [_ZZ26pop_nca_executor_run_batchE9weights_s+984];
	fma.rn.f32 	%f1358, %f275, %f1046, %f1358;
	ld.shared.f32 	%f1047, [_ZZ26pop_nca_executor_run_batchE9weights_s+988];
	fma.rn.f32 	%f1357, %f275, %f1047, %f1357;
$L__BB0_88:
	ld.shared.f32 	%f284, [%r80+28];
	setp.lt.f32 	%p58, %f284, 0f3F000000;
	@%p58 bra 	$L__BB0_90;
	ld.shared.f32 	%f1048, [_ZZ26pop_nca_executor_run_batchE9weights_s+1008];
	fma.rn.f32 	%f1360, %f284, %f1048, %f1360;
	ld.shared.f32 	%f1049, [_ZZ26pop_nca_executor_run_batchE9weights_s+1012];
	fma.rn.f32 	%f1359, %f284, %f1049, %f1359;
	ld.shared.f32 	%f1050, [_ZZ26pop_nca_executor_run_batchE9weights_s+1016];
	fma.rn.f32 	%f1358, %f284, %f1050, %f1358;
	ld.shared.f32 	%f1051, [_ZZ26pop_nca_executor_run_batchE9weights_s+1020];
	fma.rn.f32 	%f1357, %f284, %f1051, %f1357;
$L__BB0_90:
	ld.shared.f32 	%f293, [%r80+32];
	setp.lt.f32 	%p59, %f293, 0f3F000000;
	@%p59 bra 	$L__BB0_92;
	ld.shared.f32 	%f1052, [_ZZ26pop_nca_executor_run_batchE9weights_s+1040];
	fma.rn.f32 	%f1360, %f293, %f1052, %f1360;
	ld.shared.f32 	%f1053, [_ZZ26pop_nca_executor_run_batchE9weights_s+1044];
	fma.rn.f32 	%f1359, %f293, %f1053, %f1359;
	ld.shared.f32 	%f1054, [_ZZ26pop_nca_executor_run_batchE9weights_s+1048];
	fma.rn.f32 	%f1358, %f293, %f1054, %f1358;
	ld.shared.f32 	%f1055, [_ZZ26pop_nca_executor_run_batchE9weights_s+1052];
	fma.rn.f32 	%f1357, %f293, %f1055, %f1357;
$L__BB0_92:
	ld.shared.f32 	%f302, [%r80+36];
	setp.lt.f32 	%p60, %f302, 0f3F000000;
	@%p60 bra 	$L__BB0_94;
	ld.shared.f32 	%f1056, [_ZZ26pop_nca_executor_run_batchE9weights_s+1072];
	fma.rn.f32 	%f1360, %f302, %f1056, %f1360;
	ld.shared.f32 	%f1057, [_ZZ26pop_nca_executor_run_batchE9weights_s+1076];
	fma.rn.f32 	%f1359, %f302, %f1057, %f1359;
	ld.shared.f32 	%f1058, [_ZZ26pop_nca_executor_run_batchE9weights_s+1080];
	fma.rn.f32 	%f1358, %f302, %f1058, %f1358;
	ld.shared.f32 	%f1059, [_ZZ26pop_nca_executor_run_batchE9weights_s+1084];
	fma.rn.f32 	%f1357, %f302, %f1059, %f1357;
$L__BB0_94:
	ld.shared.f32 	%f311, [%r80+40];
	setp.lt.f32 	%p61, %f311, 0f3F000000;
	@%p61 bra 	$L__BB0_96;
	ld.shared.f32 	%f1060, [_ZZ26pop_nca_executor_run_batchE9weights_s+1104];
	fma.rn.f32 	%f1360, %f311, %f1060, %f1360;
	ld.shared.f32 	%f1061, [_ZZ26pop_nca_executor_run_batchE9weights_s+1108];
	fma.rn.f32 	%f1359, %f311, %f1061, %f1359;
	ld.shared.f32 	%f1062, [_ZZ26pop_nca_executor_run_batchE9weights_s+1112];
	fma.rn.f32 	%f1358, %f311, %f1062, %f1358;
	ld.shared.f32 	%f1063, [_ZZ26pop_nca_executor_run_batchE9weights_s+1116];
	fma.rn.f32 	%f1357, %f311, %f1063, %f1357;
$L__BB0_96:
	ld.shared.f32 	%f320, [%r80+44];
	setp.lt.f32 	%p62, %f320, 0f3F000000;
	@%p62 bra 	$L__BB0_98;
	ld.shared.f32 	%f1064, [_ZZ26pop_nca_executor_run_batchE9weights_s+1136];
	fma.rn.f32 	%f1360, %f320, %f1064, %f1360;
	ld.shared.f32 	%f1065, [_ZZ26pop_nca_executor_run_batchE9weights_s+1140];
	fma.rn.f32 	%f1359, %f320, %f1065, %f1359;
	ld.shared.f32 	%f1066, [_ZZ26pop_nca_executor_run_batchE9weights_s+1144];
	fma.rn.f32 	%f1358, %f320, %f1066, %f1358;
	ld.shared.f32 	%f1067, [_ZZ26pop_nca_executor_run_batchE9weights_s+1148];
	fma.rn.f32 	%f1357, %f320, %f1067, %f1357;
$L__BB0_98:
	setp.ge.u32 	%p63, %r86, %r2;
	add.s32 	%r204, %r85, 1;
	setp.ge.u32 	%p64, %r204, %r3;
	or.pred  	%p2, %p64, %p63;
	@%p2 bra 	$L__BB0_123;
	ld.shared.f32 	%f329, [%r80+48];
	setp.lt.f32 	%p65, %f329, 0f3F000000;
	@%p65 bra 	$L__BB0_101;
	ld.shared.f32 	%f1068, [_ZZ26pop_nca_executor_run_batchE9weights_s+1168];
	fma.rn.f32 	%f1360, %f329, %f1068, %f1360;
	ld.shared.f32 	%f1069, [_ZZ26pop_nca_executor_run_batchE9weights_s+1172];
	fma.rn.f32 	%f1359, %f329, %f1069, %f1359;
	ld.shared.f32 	%f1070, [_ZZ26pop_nca_executor_run_batchE9weights_s+1176];
	fma.rn.f32 	%f1358, %f329, %f1070, %f1358;
	ld.shared.f32 	%f1071, [_ZZ26pop_nca_executor_run_batchE9weights_s+1180];
	fma.rn.f32 	%f1357, %f329, %f1071, %f1357;
$L__BB0_101:
	ld.shared.f32 	%f338, [%r80+52];
	setp.lt.f32 	%p66, %f338, 0f3F000000;
	@%p66 bra 	$L__BB0_103;
	ld.shared.f32 	%f1072, [_ZZ26pop_nca_executor_run_batchE9weights_s+1200];
	fma.rn.f32 	%f1360, %f338, %f1072, %f1360;
	ld.shared.f32 	%f1073, [_ZZ26pop_nca_executor_run_batchE9weights_s+1204];
	fma.rn.f32 	%f1359, %f338, %f1073, %f1359;
	ld.shared.f32 	%f1074, [_ZZ26pop_nca_executor_run_batchE9weights_s+1208];
	fma.rn.f32 	%f1358, %f338, %f1074, %f1358;
	ld.shared.f32 	%f1075, [_ZZ26pop_nca_executor_run_batchE9weights_s+1212];
	fma.rn.f32 	%f1357, %f338, %f1075, %f1357;
$L__BB0_103:
	ld.shared.f32 	%f347, [%r80+56];
	setp.lt.f32 	%p67, %f347, 0f3F000000;
	@%p67 bra 	$L__BB0_105;
	ld.shared.f32 	%f1076, [_ZZ26pop_nca_executor_run_batchE9weights_s+1232];
	fma.rn.f32 	%f1360, %f347, %f1076, %f1360;
	ld.shared.f32 	%f1077, [_ZZ26pop_nca_executor_run_batchE9weights_s+1236];
	fma.rn.f32 	%f1359, %f347, %f1077, %f1359;
	ld.shared.f32 	%f1078, [_ZZ26pop_nca_executor_run_batchE9weights_s+1240];
	fma.rn.f32 	%f1358, %f347, %f1078, %f1358;
	ld.shared.f32 	%f1079, [_ZZ26pop_nca_executor_run_batchE9weights_s+1244];
	fma.rn.f32 	%f1357, %f347, %f1079, %f1357;
$L__BB0_105:
	ld.shared.f32 	%f356, [%r80+60];
	setp.lt.f32 	%p68, %f356, 0f3F000000;
	@%p68 bra 	$L__BB0_107;
	ld.shared.f32 	%f1080, [_ZZ26pop_nca_executor_run_batchE9weights_s+1264];
	fma.rn.f32 	%f1360, %f356, %f1080, %f1360;
	ld.shared.f32 	%f1081, [_ZZ26pop_nca_executor_run_batchE9weights_s+1268];
	fma.rn.f32 	%f1359, %f356, %f1081, %f1359;
	ld.shared.f32 	%f1082, [_ZZ26pop_nca_executor_run_batchE9weights_s+1272];
	fma.rn.f32 	%f1358, %f356, %f1082, %f1358;
	ld.shared.f32 	%f1083, [_ZZ26pop_nca_executor_run_batchE9weights_s+1276];
	fma.rn.f32 	%f1357, %f356, %f1083, %f1357;
$L__BB0_107:
	ld.shared.f32 	%f365, [%r80+64];
	setp.lt.f32 	%p69, %f365, 0f3F000000;
	@%p69 bra 	$L__BB0_109;
	ld.shared.f32 	%f1084, [_ZZ26pop_nca_executor_run_batchE9weights_s+1296];
	fma.rn.f32 	%f1360, %f365, %f1084, %f1360;
	ld.shared.f32 	%f1085, [_ZZ26pop_nca_executor_run_batchE9weights_s+1300];
	fma.rn.f32 	%f1359, %f365, %f1085, %f1359;
	ld.shared.f32 	%f1086, [_ZZ26pop_nca_executor_run_batchE9weights_s+1304];
	fma.rn.f32 	%f1358, %f365, %f1086, %f1358;
	ld.shared.f32 	%f1087, [_ZZ26pop_nca_executor_run_batchE9weights_s+1308];
	fma.rn.f32 	%f1357, %f365, %f1087, %f1357;
$L__BB0_109:
	ld.shared.f32 	%f374, [%r80+68];
	setp.lt.f32 	%p70, %f374, 0f3F000000;
	@%p70 bra 	$L__BB0_111;
	ld.shared.f32 	%f1088, [_ZZ26pop_nca_executor_run_batchE9weights_s+1328];
	fma.rn.f32 	%f1360, %f374, %f1088, %f1360;
	ld.shared.f32 	%f1089, [_ZZ26pop_nca_executor_run_batchE9weights_s+1332];
	fma.rn.f32 	%f1359, %f374, %f1089, %f1359;
	ld.shared.f32 	%f1090, [_ZZ26pop_nca_executor_run_batchE9weights_s+1336];
	fma.rn.f32 	%f1358, %f374, %f1090, %f1358;
	ld.shared.f32 	%f1091, [_ZZ26pop_nca_executor_run_batchE9weights_s+1340];
	fma.rn.f32 	%f1357, %f374, %f1091, %f1357;
$L__BB0_111:
	ld.shared.f32 	%f383, [%r80+72];
	setp.lt.f32 	%p71, %f383, 0f3F000000;
	@%p71 bra 	$L__BB0_113;
	ld.shared.f32 	%f1092, [_ZZ26pop_nca_executor_run_batchE9weights_s+1360];
	fma.rn.f32 	%f1360, %f383, %f1092, %f1360;
	ld.shared.f32 	%f1093, [_ZZ26pop_nca_executor_run_batchE9weights_s+1364];
	fma.rn.f32 	%f1359, %f383, %f1093, %f1359;
	ld.shared.f32 	%f1094, [_ZZ26pop_nca_executor_run_batchE9weights_s+1368];
	fma.rn.f32 	%f1358, %f383, %f1094, %f1358;
	ld.shared.f32 	%f1095, [_ZZ26pop_nca_executor_run_batchE9weights_s+1372];
	fma.rn.f32 	%f1357, %f383, %f1095, %f1357;
$L__BB0_113:
	ld.shared.f32 	%f392, [%r80+76];
	setp.lt.f32 	%p72, %f392, 0f3F000000;
	@%p72 bra 	$L__BB0_115;
	ld.shared.f32 	%f1096, [_ZZ26pop_nca_executor_run_batchE9weights_s+1392];
	fma.rn.f32 	%f1360, %f392, %f1096, %f1360;
	ld.shared.f32 	%f1097, [_ZZ26pop_nca_executor_run_batchE9weights_s+1396];
	fma.rn.f32 	%f1359, %f392, %f1097, %f1359;
	ld.shared.f32 	%f1098, [_ZZ26pop_nca_executor_run_batchE9weights_s+1400];
	fma.rn.f32 	%f1358, %f392, %f1098, %f1358;
	ld.shared.f32 	%f1099, [_ZZ26pop_nca_executor_run_batchE9weights_s+1404];
	fma.rn.f32 	%f1357, %f392, %f1099, %f1357;
$L__BB0_115:
	ld.shared.f32 	%f401, [%r80+80];
	setp.lt.f32 	%p73, %f401, 0f3F000000;
	@%p73 bra 	$L__BB0_117;
	ld.shared.f32 	%f1100, [_ZZ26pop_nca_executor_run_batchE9weights_s+1424];
	fma.rn.f32 	%f1360, %f401, %f1100, %f1360;
	ld.shared.f32 	%f1101, [_ZZ26pop_nca_executor_run_batchE9weights_s+1428];
	fma.rn.f32 	%f1359, %f401, %f1101, %f1359;
	ld.shared.f32 	%f1102, [_ZZ26pop_nca_executor_run_batchE9weights_s+1432];
	fma.rn.f32 	%f1358, %f401, %f1102, %f1358;
	ld.shared.f32 	%f1103, [_ZZ26pop_nca_executor_run_batchE9weights_s+1436];
	fma.rn.f32 	%f1357, %f401, %f1103, %f1357;
$L__BB0_117:
	ld.shared.f32 	%f410, [%r80+84];
	setp.lt.f32 	%p74, %f410, 0f3F000000;
	@%p74 bra 	$L__BB0_119;
	ld.shared.f32 	%f1104, [_ZZ26pop_nca_executor_run_batchE9weights_s+1456];
	fma.rn.f32 	%f1360, %f410, %f1104, %f1360;
	ld.shared.f32 	%f1105, [_ZZ26pop_nca_executor_run_batchE9weights_s+1460];
	fma.rn.f32 	%f1359, %f410, %f1105, %f1359;
	ld.shared.f32 	%f1106, [_ZZ26pop_nca_executor_run_batchE9weights_s+1464];
	fma.rn.f32 	%f1358, %f410, %f1106, %f1358;
	ld.shared.f32 	%f1107, [_ZZ26pop_nca_executor_run_batchE9weights_s+1468];
	fma.rn.f32 	%f1357, %f410, %f1107, %f1357;
$L__BB0_119:
	ld.shared.f32 	%f419, [%r80+88];
	setp.lt.f32 	%p75, %f419, 0f3F000000;
	@%p75 bra 	$L__BB0_121;
	ld.shared.f32 	%f1108, [_ZZ26pop_nca_executor_run_batchE9weights_s+1488];
	fma.rn.f32 	%f1360, %f419, %f1108, %f1360;
	ld.shared.f32 	%f1109, [_ZZ26pop_nca_executor_run_batchE9weights_s+1492];
	fma.rn.f32 	%f1359, %f419, %f1109, %f1359;
	ld.shared.f32 	%f1110, [_ZZ26pop_nca_executor_run_batchE9weights_s+1496];
	fma.rn.f32 	%f1358, %f419, %f1110, %f1358;
	ld.shared.f32 	%f1111, [_ZZ26pop_nca_executor_run_batchE9weights_s+1500];
	fma.rn.f32 	%f1357, %f419, %f1111, %f1357;
$L__BB0_121:
	ld.shared.f32 	%f428, [%r80+92];
	setp.lt.f32 	%p76, %f428, 0f3F000000;
	@%p76 bra 	$L__BB0_123;
	ld.shared.f32 	%f1112, [_ZZ26pop_nca_executor_run_batchE9weights_s+1520];
	fma.rn.f32 	%f1360, %f428, %f1112, %f1360;
	ld.shared.f32 	%f1113, [_ZZ26pop_nca_executor_run_batchE9weights_s+1524];
	fma.rn.f32 	%f1359, %f428, %f1113, %f1359;
	ld.shared.f32 	%f1114, [_ZZ26pop_nca_executor_run_batchE9weights_s+1528];
	fma.rn.f32 	%f1358, %f428, %f1114, %f1358;
	ld.shared.f32 	%f1115, [_ZZ26pop_nca_executor_run_batchE9weights_s+1532];
	fma.rn.f32 	%f1357, %f428, %f1115, %f1357;
$L__BB0_123:
	add.s32 	%r89, %r86, 1;
	setp.ge.u32 	%p77, %r89, %r2;
	@%p77 bra 	$L__BB0_148;
	mad.lo.s32 	%r90, %r3, 48, %r80;
	ld.shared.f32 	%f437, [%r90];
	setp.lt.f32 	%p78, %f437, 0f3F000000;
	@%p78 bra 	$L__BB0_126;
	ld.shared.f32 	%f1116, [_ZZ26pop_nca_executor_run_batchE9weights_s+1552];
	fma.rn.f32 	%f1360, %f437, %f1116, %f1360;
	ld.shared.f32 	%f1117, [_ZZ26pop_nca_executor_run_batchE9weights_s+1556];
	fma.rn.f32 	%f1359, %f437, %f1117, %f1359;
	ld.shared.f32 	%f1118, [_ZZ26pop_nca_executor_run_batchE9weights_s+1560];
	fma.rn.f32 	%f1358, %f437, %f1118, %f1358;
	ld.shared.f32 	%f1119, [_ZZ26pop_nca_executor_run_batchE9weights_s+1564];
	fma.rn.f32 	%f1357, %f437, %f1119, %f1357;
$L__BB0_126:
	ld.shared.f32 	%f446, [%r90+4];
	setp.lt.f32 	%p79, %f446, 0f3F000000;
	@%p79 bra 	$L__BB0_128;
	ld.shared.f32 	%f1120, [_ZZ26pop_nca_executor_run_batchE9weights_s+1584];
	fma.rn.f32 	%f1360, %f446, %f1120, %f1360;
	ld.shared.f32 	%f1121, [_ZZ26pop_nca_executor_run_batchE9weights_s+1588];
	fma.rn.f32 	%f1359, %f446, %f1121, %f1359;
	ld.shared.f32 	%f1122, [_ZZ26pop_nca_executor_run_batchE9weights_s+1592];
	fma.rn.f32 	%f1358, %f446, %f1122, %f1358;
	ld.shared.f32 	%f1123, [_ZZ26pop_nca_executor_run_batchE9weights_s+1596];
	fma.rn.f32 	%f1357, %f446, %f1123, %f1357;
$L__BB0_128:
	ld.shared.f32 	%f455, [%r90+8];
	setp.lt.f32 	%p80, %f455, 0f3F000000;
	@%p80 bra 	$L__BB0_130;
	ld.shared.f32 	%f1124, [_ZZ26pop_nca_executor_run_batchE9weights_s+1616];
	fma.rn.f32 	%f1360, %f455, %f1124, %f1360;
	ld.shared.f32 	%f1125, [_ZZ26pop_nca_executor_run_batchE9weights_s+1620];
	fma.rn.f32 	%f1359, %f455, %f1125, %f1359;
	ld.shared.f32 	%f1126, [_ZZ26pop_nca_executor_run_batchE9weights_s+1624];
	fma.rn.f32 	%f1358, %f455, %f1126, %f1358;
	ld.shared.f32 	%f1127, [_ZZ26pop_nca_executor_run_batchE9weights_s+1628];
	fma.rn.f32 	%f1357, %f455, %f1127, %f1357;
$L__BB0_130:
	ld.shared.f32 	%f464, [%r90+12];
	setp.lt.f32 	%p81, %f464, 0f3F000000;
	@%p81 bra 	$L__BB0_132;
	ld.shared.f32 	%f1128, [_ZZ26pop_nca_executor_run_batchE9weights_s+1648];
	fma.rn.f32 	%f1360, %f464, %f1128, %f1360;
	ld.shared.f32 	%f1129, [_ZZ26pop_nca_executor_run_batchE9weights_s+1652];
	fma.rn.f32 	%f1359, %f464, %f1129, %f1359;
	ld.shared.f32 	%f1130, [_ZZ26pop_nca_executor_run_batchE9weights_s+1656];
	fma.rn.f32 	%f1358, %f464, %f1130, %f1358;
	ld.shared.f32 	%f1131, [_ZZ26pop_nca_executor_run_batchE9weights_s+1660];
	fma.rn.f32 	%f1357, %f464, %f1131, %f1357;
$L__BB0_132:
	ld.shared.f32 	%f473, [%r90+16];
	setp.lt.f32 	%p82, %f473, 0f3F000000;
	@%p82 bra 	$L__BB0_134;
	ld.shared.f32 	%f1132, [_ZZ26pop_nca_executor_run_batchE9weights_s+1680];
	fma.rn.f32 	%f1360, %f473, %f1132, %f1360;
	ld.shared.f32 	%f1133, [_ZZ26pop_nca_executor_run_batchE9weights_s+1684];
	fma.rn.f32 	%f1359, %f473, %f1133, %f1359;
	ld.shared.f32 	%f1134, [_ZZ26pop_nca_executor_run_batchE9weights_s+1688];
	fma.rn.f32 	%f1358, %f473, %f1134, %f1358;
	ld.shared.f32 	%f1135, [_ZZ26pop_nca_executor_run_batchE9weights_s+1692];
	fma.rn.f32 	%f1357, %f473, %f1135, %f1357;
$L__BB0_134:
	ld.shared.f32 	%f482, [%r90+20];
	setp.lt.f32 	%p83, %f482, 0f3F000000;
	@%p83 bra 	$L__BB0_136;
	ld.shared.f32 	%f1136, [_ZZ26pop_nca_executor_run_batchE9weights_s+1712];
	fma.rn.f32 	%f1360, %f482, %f1136, %f1360;
	ld.shared.f32 	%f1137, [_ZZ26pop_nca_executor_run_batchE9weights_s+1716];
	fma.rn.f32 	%f1359, %f482, %f1137, %f1359;
	ld.shared.f32 	%f1138, [_ZZ26pop_nca_executor_run_batchE9weights_s+1720];
	fma.rn.f32 	%f1358, %f482, %f1138, %f1358;
	ld.shared.f32 	%f1139, [_ZZ26pop_nca_executor_run_batchE9weights_s+1724];
	fma.rn.f32 	%f1357, %f482, %f1139, %f1357;
$L__BB0_136:
	ld.shared.f32 	%f491, [%r90+24];
	setp.lt.f32 	%p84, %f491, 0f3F000000;
	@%p84 bra 	$L__BB0_138;
	ld.shared.f32 	%f1140, [_ZZ26pop_nca_executor_run_batchE9weights_s+1744];
	fma.rn.f32 	%f1360, %f491, %f1140, %f1360;
	ld.shared.f32 	%f1141, [_ZZ26pop_nca_executor_run_batchE9weights_s+1748];
	fma.rn.f32 	%f1359, %f491, %f1141, %f1359;
	ld.shared.f32 	%f1142, [_ZZ26pop_nca_executor_run_batchE9weights_s+1752];
	fma.rn.f32 	%f1358, %f491, %f1142, %f1358;
	ld.shared.f32 	%f1143, [_ZZ26pop_nca_executor_run_batchE9weights_s+1756];
	fma.rn.f32 	%f1357, %f491, %f1143, %f1357;
$L__BB0_138:
	ld.shared.f32 	%f500, [%r90+28];
	setp.lt.f32 	%p85, %f500, 0f3F000000;
	@%p85 bra 	$L__BB0_140;
	ld.shared.f32 	%f1144, [_ZZ26pop_nca_executor_run_batchE9weights_s+1776];
	fma.rn.f32 	%f1360, %f500, %f1144, %f1360;
	ld.shared.f32 	%f1145, [_ZZ26pop_nca_executor_run_batchE9weights_s+1780];
	fma.rn.f32 	%f1359, %f500, %f1145, %f1359;
	ld.shared.f32 	%f1146, [_ZZ26pop_nca_executor_run_batchE9weights_s+1784];
	fma.rn.f32 	%f1358, %f500, %f1146, %f1358;
	ld.shared.f32 	%f1147, [_ZZ26pop_nca_executor_run_batchE9weights_s+1788];
	fma.rn.f32 	%f1357, %f500, %f1147, %f1357;
$L__BB0_140:
	ld.shared.f32 	%f509, [%r90+32];
	setp.lt.f32 	%p86, %f509, 0f3F000000;
	@%p86 bra 	$L__BB0_142;
	ld.shared.f32 	%f1148, [_ZZ26pop_nca_executor_run_batchE9weights_s+1808];
	fma.rn.f32 	%f1360, %f509, %f1148, %f1360;
	ld.shared.f32 	%f1149, [_ZZ26pop_nca_executor_run_batchE9weights_s+1812];
	fma.rn.f32 	%f1359, %f509, %f1149, %f1359;
	ld.shared.f32 	%f1150, [_ZZ26pop_nca_executor_run_batchE9weights_s+1816];
	fma.rn.f32 	%f1358, %f509, %f1150, %f1358;
	ld.shared.f32 	%f1151, [_ZZ26pop_nca_executor_run_batchE9weights_s+1820];
	fma.rn.f32 	%f1357, %f509, %f1151, %f1357;
$L__BB0_142:
	ld.shared.f32 	%f518, [%r90+36];
	setp.lt.f32 	%p87, %f518, 0f3F000000;
	@%p87 bra 	$L__BB0_144;
	ld.shared.f32 	%f1152, [_ZZ26pop_nca_executor_run_batchE9weights_s+1840];
	fma.rn.f32 	%f1360, %f518, %f1152, %f1360;
	ld.shared.f32 	%f1153, [_ZZ26pop_nca_executor_run_batchE9weights_s+1844];
	fma.rn.f32 	%f1359, %f518, %f1153, %f1359;
	ld.shared.f32 	%f1154, [_ZZ26pop_nca_executor_run_batchE9weights_s+1848];
	fma.rn.f32 	%f1358, %f518, %f1154, %f1358;
	ld.shared.f32 	%f1155, [_ZZ26pop_nca_executor_run_batchE9weights_s+1852];
	fma.rn.f32 	%f1357, %f518, %f1155, %f1357;
$L__BB0_144:
	ld.shared.f32 	%f527, [%r90+40];
	setp.lt.f32 	%p88, %f527, 0f3F000000;
	@%p88 bra 	$L__BB0_146;
	ld.shared.f32 	%f1156, [_ZZ26pop_nca_executor_run_batchE9weights_s+1872];
	fma.rn.f32 	%f1360, %f527, %f1156, %f1360;
	ld.shared.f32 	%f1157, [_ZZ26pop_nca_executor_run_batchE9weights_s+1876];
	fma.rn.f32 	%f1359, %f527, %f1157, %f1359;
	ld.shared.f32 	%f1158, [_ZZ26pop_nca_executor_run_batchE9weights_s+1880];
	fma.rn.f32 	%f1358, %f527, %f1158, %f1358;
	ld.shared.f32 	%f1159, [_ZZ26pop_nca_executor_run_batchE9weights_s+1884];
	fma.rn.f32 	%f1357, %f527, %f1159, %f1357;
$L__BB0_146:
	ld.shared.f32 	%f536, [%r90+44];
	setp.lt.f32 	%p89, %f536, 0f3F000000;
	@%p89 bra 	$L__BB0_148;
	ld.shared.f32 	%f1160, [_ZZ26pop_nca_executor_run_batchE9weights_s+1904];
	fma.rn.f32 	%f1360, %f536, %f1160, %f1360;
	ld.shared.f32 	%f1161, [_ZZ26pop_nca_executor_run_batchE9weights_s+1908];
	fma.rn.f32 	%f1359, %f536, %f1161, %f1359;
	ld.shared.f32 	%f1162, [_ZZ26pop_nca_executor_run_batchE9weights_s+1912];
	fma.rn.f32 	%f1358, %f536, %f1162, %f1358;
	ld.shared.f32 	%f1163, [_ZZ26pop_nca_executor_run_batchE9weights_s+1916];
	fma.rn.f32 	%f1357, %f536, %f1163, %f1357;
$L__BB0_148:
	setp.ge.u32 	%p90, %r87, %r2;
	bar.sync 	0;
	ld.shared.v4.f32 	{%f1164, %f1165, %f1166, %f1167}, [%r80+32];
	add.f32 	%f1168, %f1360, %f1164;
	cvt.sat.f32.f32 	%f1169, %f1168;
	add.f32 	%f1170, %f1359, %f1165;
	cvt.sat.f32.f32 	%f1171, %f1170;
	add.f32 	%f1172, %f1358, %f1166;
	cvt.sat.f32.f32 	%f1173, %f1172;
	add.f32 	%f1174, %f1357, %f1167;
	cvt.sat.f32.f32 	%f1175, %f1174;
	st.shared.v4.f32 	[%r80+32], {%f1169, %f1171, %f1173, %f1175};
	bar.sync 	0;
	ld.shared.f32 	%f1656, [_ZZ26pop_nca_executor_run_batchE8biases_s];
	ld.shared.f32 	%f1655, [_ZZ26pop_nca_executor_run_batchE8biases_s+4];
	ld.shared.f32 	%f1654, [_ZZ26pop_nca_executor_run_batchE8biases_s+8];
	ld.shared.f32 	%f1653, [_ZZ26pop_nca_executor_run_batchE8biases_s+12];
	@%p90 bra 	$L__BB0_165;
	mad.lo.s32 	%r205, %r87, %r3, %r85;
	mad.lo.s32 	%r91, %r205, 48, %r199;
	ld.shared.f32 	%f549, [%r91+16];
	setp.lt.f32 	%p91, %f549, 0f3F000000;
	@%p91 bra 	$L__BB0_151;
	ld.shared.f32 	%f1176, [_ZZ26pop_nca_executor_run_batchE9weights_s+128];
	fma.rn.f32 	%f1656, %f549, %f1176, %f1656;
	ld.shared.f32 	%f1177, [_ZZ26pop_nca_executor_run_batchE9weights_s+132];
	fma.rn.f32 	%f1655, %f549, %f1177, %f1655;
	ld.shared.f32 	%f1178, [_ZZ26pop_nca_executor_run_batchE9weights_s+136];
	fma.rn.f32 	%f1654, %f549, %f1178, %f1654;
	ld.shared.f32 	%f1179, [_ZZ26pop_nca_executor_run_batchE9weights_s+140];
	fma.rn.f32 	%f1653, %f549, %f1179, %f1653;
$L__BB0_151:
	ld.shared.f32 	%f558, [%r91+20];
	setp.lt.f32 	%p92, %f558, 0f3F000000;
	@%p92 bra 	$L__BB0_153;
	ld.shared.f32 	%f1180, [_ZZ26pop_nca_executor_run_batchE9weights_s+160];
	fma.rn.f32 	%f1656, %f558, %f1180, %f1656;
	ld.shared.f32 	%f1181, [_ZZ26pop_nca_executor_run_batchE9weights_s+164];
	fma.rn.f32 	%f1655, %f558, %f1181, %f1655;
	ld.shared.f32 	%f1182, [_ZZ26pop_nca_executor_run_batchE9weights_s+168];
	fma.rn.f32 	%f1654, %f558, %f1182, %f1654;
	ld.shared.f32 	%f1183, [_ZZ26pop_nca_executor_run_batchE9weights_s+172];
	fma.rn.f32 	%f1653, %f558, %f1183, %f1653;
$L__BB0_153:
	ld.shared.f32 	%f567, [%r91+24];
	setp.lt.f32 	%p93, %f567, 0f3F000000;
	@%p93 bra 	$L__BB0_155;
	ld.shared.f32 	%f1184, [_ZZ26pop_nca_executor_run_batchE9weights_s+192];
	fma.rn.f32 	%f1656, %f567, %f1184, %f1656;
	ld.shared.f32 	%f1185, [_ZZ26pop_nca_executor_run_batchE9weights_s+196];
	fma.rn.f32 	%f1655, %f567, %f1185, %f1655;
	ld.shared.f32 	%f1186, [_ZZ26pop_nca_executor_run_batchE9weights_s+200];
	fma.rn.f32 	%f1654, %f567, %f1186, %f1654;
	ld.shared.f32 	%f1187, [_ZZ26pop_nca_executor_run_batchE9weights_s+204];
	fma.rn.f32 	%f1653, %f567, %f1187, %f1653;
$L__BB0_155:
	ld.shared.f32 	%f576, [%r91+28];
	setp.lt.f32 	%p94, %f576, 0f3F000000;
	@%p94 bra 	$L__BB0_157;
	ld.shared.f32 	%f1188, [_ZZ26pop_nca_executor_run_batchE9weights_s+224];
	fma.rn.f32 	%f1656, %f576, %f1188, %f1656;
	ld.shared.f32 	%f1189, [_ZZ26pop_nca_executor_run_batchE9weights_s+228];
	fma.rn.f32 	%f1655, %f576, %f1189, %f1655;
	ld.shared.f32 	%f1190, [_ZZ26pop_nca_executor_run_batchE9weights_s+232];
	fma.rn.f32 	%f1654, %f576, %f1190, %f1654;
	ld.shared.f32 	%f1191, [_ZZ26pop_nca_executor_run_batchE9weights_s+236];
	fma.rn.f32 	%f1653, %f576, %f1191, %f1653;
$L__BB0_157:
	ld.shared.f32 	%f585, [%r91+32];
	setp.lt.f32 	%p95, %f585, 0f3F000000;
	@%p95 bra 	$L__BB0_159;
	ld.shared.f32 	%f1192, [_ZZ26pop_nca_executor_run_batchE9weights_s+256];
	fma.rn.f32 	%f1656, %f585, %f1192, %f1656;
	ld.shared.f32 	%f1193, [_ZZ26pop_nca_executor_run_batchE9weights_s+260];
	fma.rn.f32 	%f1655, %f585, %f1193, %f1655;
	ld.shared.f32 	%f1194, [_ZZ26pop_nca_executor_run_batchE9weights_s+264];
	fma.rn.f32 	%f1654, %f585, %f1194, %f1654;
	ld.shared.f32 	%f1195, [_ZZ26pop_nca_executor_run_batchE9weights_s+268];
	fma.rn.f32 	%f1653, %f585, %f1195, %f1653;
$L__BB0_159:
	ld.shared.f32 	%f594, [%r91+36];
	setp.lt.f32 	%p96, %f594, 0f3F000000;
	@%p96 bra 	$L__BB0_161;
	ld.shared.f32 	%f1196, [_ZZ26pop_nca_executor_run_batchE9weights_s+288];
	fma.rn.f32 	%f1656, %f594, %f1196, %f1656;
	ld.shared.f32 	%f1197, [_ZZ26pop_nca_executor_run_batchE9weights_s+292];
	fma.rn.f32 	%f1655, %f594, %f1197, %f1655;
	ld.shared.f32 	%f1198, [_ZZ26pop_nca_executor_run_batchE9weights_s+296];
	fma.rn.f32 	%f1654, %f594, %f1198, %f1654;
	ld.shared.f32 	%f1199, [_ZZ26pop_nca_executor_run_batchE9weights_s+300];
	fma.rn.f32 	%f1653, %f594, %f1199, %f1653;
$L__BB0_161:
	ld.shared.f32 	%f603, [%r91+40];
	setp.lt.f32 	%p97, %f603, 0f3F000000;
	@%p97 bra 	$L__BB0_163;
	ld.shared.f32 	%f1200, [_ZZ26pop_nca_executor_run_batchE9weights_s+320];
	fma.rn.f32 	%f1656, %f603, %f1200, %f1656;
	ld.shared.f32 	%f1201, [_ZZ26pop_nca_executor_run_batchE9weights_s+324];
	fma.rn.f32 	%f1655, %f603, %f1201, %f1655;
	ld.shared.f32 	%f1202, [_ZZ26pop_nca_executor_run_batchE9weights_s+328];
	fma.rn.f32 	%f1654, %f603, %f1202, %f1654;
	ld.shared.f32 	%f1203, [_ZZ26pop_nca_executor_run_batchE9weights_s+332];
	fma.rn.f32 	%f1653, %f603, %f1203, %f1653;
$L__BB0_163:
	ld.shared.f32 	%f612, [%r91+44];
	setp.lt.f32 	%p98, %f612, 0f3F000000;
	@%p98 bra 	$L__BB0_165;
	ld.shared.f32 	%f1204, [_ZZ26pop_nca_executor_run_batchE9weights_s+352];
	fma.rn.f32 	%f1656, %f612, %f1204, %f1656;
	ld.shared.f32 	%f1205, [_ZZ26pop_nca_executor_run_batchE9weights_s+356];
	fma.rn.f32 	%f1655, %f612, %f1205, %f1655;
	ld.shared.f32 	%f1206, [_ZZ26pop_nca_executor_run_batchE9weights_s+360];
	fma.rn.f32 	%f1654, %f612, %f1206, %f1654;
	ld.shared.f32 	%f1207, [_ZZ26pop_nca_executor_run_batchE9weights_s+364];
	fma.rn.f32 	%f1653, %f612, %f1207, %f1653;
$L__BB0_165:
	@%p1 bra 	$L__BB0_182;
	ld.shared.f32 	%f621, [%r80+-32];
	setp.lt.f32 	%p99, %f621, 0f3F000000;
	@%p99 bra 	$L__BB0_168;
	ld.shared.f32 	%f1208, [_ZZ26pop_nca_executor_run_batchE9weights_s+512];
	fma.rn.f32 	%f1656, %f621, %f1208, %f1656;
	ld.shared.f32 	%f1209, [_ZZ26pop_nca_executor_run_batchE9weights_s+516];
	fma.rn.f32 	%f1655, %f621, %f1209, %f1655;
	ld.shared.f32 	%f1210, [_ZZ26pop_nca_executor_run_batchE9weights_s+520];
	fma.rn.f32 	%f1654, %f621, %f1210, %f1654;
	ld.shared.f32 	%f1211, [_ZZ26pop_nca_executor_run_batchE9weights_s+524];
	fma.rn.f32 	%f1653, %f621, %f1211, %f1653;
$L__BB0_168:
	ld.shared.f32 	%f630, [%r80+-28];
	setp.lt.f32 	%p100, %f630, 0f3F000000;
	@%p100 bra 	$L__BB0_170;
	ld.shared.f32 	%f1212, [_ZZ26pop_nca_executor_run_batchE9weights_s+544];
	fma.rn.f32 	%f1656, %f630, %f1212, %f1656;
	ld.shared.f32 	%f1213, [_ZZ26pop_nca_executor_run_batchE9weights_s+548];
	fma.rn.f32 	%f1655, %f630, %f1213, %f1655;
	ld.shared.f32 	%f1214, [_ZZ26pop_nca_executor_run_batchE9weights_s+552];
	fma.rn.f32 	%f1654, %f630, %f1214, %f1654;
	ld.shared.f32 	%f1215, [_ZZ26pop_nca_executor_run_batchE9weights_s+556];
	fma.rn.f32 	%f1653, %f630, %f1215, %f1653;
$L__BB0_170:
	ld.shared.f32 	%f639, [%r80+-24];
	setp.lt.f32 	%p101, %f639, 0f3F000000;
	@%p101 bra 	$L__BB0_172;
	ld.shared.f32 	%f1216, [_ZZ26pop_nca_executor_run_batchE9weights_s+576];
	fma.rn.f32 	%f1656, %f639, %f1216, %f1656;
	ld.shared.f32 	%f1217, [_ZZ26pop_nca_executor_run_batchE9weights_s+580];
	fma.rn.f32 	%f1655, %f639, %f1217, %f1655;
	ld.shared.f32 	%f1218, [_ZZ26pop_nca_executor_run_batchE9weights_s+584];
	fma.rn.f32 	%f1654, %f639, %f1218, %f1654;
	ld.shared.f32 	%f1219, [_ZZ26pop_nca_executor_run_batchE9weights_s+588];
	fma.rn.f32 	%f1653, %f639, %f1219, %f1653;
$L__BB0_172:
	ld.shared.f32 	%f648, [%r80+-20];
	setp.lt.f32 	%p102, %f648, 0f3F000000;
	@%p102 bra 	$L__BB0_174;
	ld.shared.f32 	%f1220, [_ZZ26pop_nca_executor_run_batchE9weights_s+608];
	fma.rn.f32 	%f1656, %f648, %f1220, %f1656;
	ld.shared.f32 	%f1221, [_ZZ26pop_nca_executor_run_batchE9weights_s+612];
	fma.rn.f32 	%f1655, %f648, %f1221, %f1655;
	ld.shared.f32 	%f1222, [_ZZ26pop_nca_executor_run_batchE9weights_s+616];
	fma.rn.f32 	%f1654, %f648, %f1222, %f1654;
	ld.shared.f32 	%f1223, [_ZZ26pop_nca_executor_run_batchE9weights_s+620];
	fma.rn.f32 	%f1653, %f648, %f1223, %f1653;
$L__BB0_174:
	ld.shared.f32 	%f657, [%r80+-16];
	setp.lt.f32 	%p103, %f657, 0f3F000000;
	@%p103 bra 	$L__BB0_176;
	ld.shared.f32 	%f1224, [_ZZ26pop_nca_executor_run_batchE9weights_s+640];
	fma.rn.f32 	%f1656, %f657, %f1224, %f1656;
	ld.shared.f32 	%f1225, [_ZZ26pop_nca_executor_run_batchE9weights_s+644];
	fma.rn.f32 	%f1655, %f657, %f1225, %f1655;
	ld.shared.f32 	%f1226, [_ZZ26pop_nca_executor_run_batchE9weights_s+648];
	fma.rn.f32 	%f1654, %f657, %f1226, %f1654;
	ld.shared.f32 	%f1227, [_ZZ26pop_nca_executor_run_batchE9weights_s+652];
	fma.rn.f32 	%f1653, %f657, %f1227, %f1653;
$L__BB0_176:
	ld.shared.f32 	%f666, [%r80+-12];
	setp.lt.f32 	%p104, %f666, 0f3F000000;
	@%p104 bra 	$L__BB0_178;
	ld.shared.f32 	%f1228, [_ZZ26pop_nca_executor_run_batchE9weights_s+672];
	fma.rn.f32 	%f1656, %f666, %f1228, %f1656;
	ld.shared.f32 	%f1229, [_ZZ26pop_nca_executor_run_batchE9weights_s+676];
	fma.rn.f32 	%f1655, %f666, %f1229, %f1655;
	ld.shared.f32 	%f1230, [_ZZ26pop_nca_executor_run_batchE9weights_s+680];
	fma.rn.f32 	%f1654, %f666, %f1230, %f1654;
	ld.shared.f32 	%f1231, [_ZZ26pop_nca_executor_run_batchE9weights_s+684];
	fma.rn.f32 	%f1653, %f666, %f1231, %f1653;
$L__BB0_178:
	ld.shared.f32 	%f675, [%r80+-8];
	setp.lt.f32 	%p105, %f675, 0f3F000000;
	@%p105 bra 	$L__BB0_180;
	ld.shared.f32 	%f1232, [_ZZ26pop_nca_executor_run_batchE9weights_s+704];
	fma.rn.f32 	%f1656, %f675, %f1232, %f1656;
	ld.shared.f32 	%f1233, [_ZZ26pop_nca_executor_run_batchE9weights_s+708];
	fma.rn.f32 	%f1655, %f675, %f1233, %f1655;
	ld.shared.f32 	%f1234, [_ZZ26pop_nca_executor_run_batchE9weights_s+712];
	fma.rn.f32 	%f1654, %f675, %f1234, %f1654;
	ld.shared.f32 	%f1235, [_ZZ26pop_nca_executor_run_batchE9weights_s+716];
	fma.rn.f32 	%f1653, %f675, %f1235, %f1653;
$L__BB0_180:
	ld.shared.f32 	%f684, [%r80+-4];
	setp.lt.f32 	%p106, %f684, 0f3F000000;
	@%p106 bra 	$L__BB0_182;
	ld.shared.f32 	%f1236, [_ZZ26pop_nca_executor_run_batchE9weights_s+736];
	fma.rn.f32 	%f1656, %f684, %f1236, %f1656;
	ld.shared.f32 	%f1237, [_ZZ26pop_nca_executor_run_batchE9weights_s+740];
	fma.rn.f32 	%f1655, %f684, %f1237, %f1655;
	ld.shared.f32 	%f1238, [_ZZ26pop_nca_executor_run_batchE9weights_s+744];
	fma.rn.f32 	%f1654, %f684, %f1238, %f1654;
	ld.shared.f32 	%f1239, [_ZZ26pop_nca_executor_run_batchE9weights_s+748];
	fma.rn.f32 	%f1653, %f684, %f1239, %f1653;
$L__BB0_182:
	setp.ge.u32 	%p107, %r86, %r2;
	@%p107 bra 	$L__BB0_199;
	ld.shared.f32 	%f693, [%r80+16];
	setp.lt.f32 	%p108, %f693, 0f3F000000;
	@%p108 bra 	$L__BB0_185;
	ld.shared.f32 	%f1240, [_ZZ26pop_nca_executor_run_batchE9weights_s+896];
	fma.rn.f32 	%f1656, %f693, %f1240, %f1656;
	ld.shared.f32 	%f1241, [_ZZ26pop_nca_executor_run_batchE9weights_s+900];
	fma.rn.f32 	%f1655, %f693, %f1241, %f1655;
	ld.shared.f32 	%f1242, [_ZZ26pop_nca_executor_run_batchE9weights_s+904];
	fma.rn.f32 	%f1654, %f693, %f1242, %f1654;
	ld.shared.f32 	%f1243, [_ZZ26pop_nca_executor_run_batchE9weights_s+908];
	fma.rn.f32 	%f1653, %f693, %f1243, %f1653;
$L__BB0_185:
	ld.shared.f32 	%f702, [%r80+20];
	setp.lt.f32 	%p109, %f702, 0f3F000000;
	@%p109 bra 	$L__BB0_187;
	ld.shared.f32 	%f1244, [_ZZ26pop_nca_executor_run_batchE9weights_s+928];
	fma.rn.f32 	%f1656, %f702, %f1244, %f1656;
	ld.shared.f32 	%f1245, [_ZZ26pop_nca_executor_run_batchE9weights_s+932];
	fma.rn.f32 	%f1655, %f702, %f1245, %f1655;
	ld.shared.f32 	%f1246, [_ZZ26pop_nca_executor_run_batchE9weights_s+936];
	fma.rn.f32 	%f1654, %f702, %f1246, %f1654;
	ld.shared.f32 	%f1247, [_ZZ26pop_nca_executor_run_batchE9weights_s+940];
	fma.rn.f32 	%f1653, %f702, %f1247, %f1653;
$L__BB0_187:
	ld.shared.f32 	%f711, [%r80+24];
	setp.lt.f32 	%p110, %f711, 0f3F000000;
	@%p110 bra 	$L__BB0_189;
	ld.shared.f32 	%f1248, [_ZZ26pop_nca_executor_run_batchE9weights_s+960];
	fma.rn.f32 	%f1656, %f711, %f1248, %f1656;
	ld.shared.f32 	%f1249, [_ZZ26pop_nca_executor_run_batchE9weights_s+964];
	fma.rn.f32 	%f1655, %f711, %f1249, %f1655;
	ld.shared.f32 	%f1250, [_ZZ26pop_nca_executor_run_batchE9weights_s+968];
	fma.rn.f32 	%f1654, %f711, %f1250, %f1654;
	ld.shared.f32 	%f1251, [_ZZ26pop_nca_executor_run_batchE9weights_s+972];
	fma.rn.f32 	%f1653, %f711, %f1251, %f1653;
$L__BB0_189:
	ld.shared.f32 	%f720, [%r80+28];
	setp.lt.f32 	%p111, %f720, 0f3F000000;
	@%p111 bra 	$L__BB0_191;
	ld.shared.f32 	%f1252, [_ZZ26pop_nca_executor_run_batchE9weights_s+992];
	fma.rn.f32 	%f1656, %f720, %f1252, %f1656;
	ld.shared.f32 	%f1253, [_ZZ26pop_nca_executor_run_batchE9weights_s+996];
	fma.rn.f32 	%f1655, %f720, %f1253, %f1655;
	ld.shared.f32 	%f1254, [_ZZ26pop_nca_executor_run_batchE9weights_s+1000];
	fma.rn.f32 	%f1654, %f720, %f1254, %f1654;
	ld.shared.f32 	%f1255, [_ZZ26pop_nca_executor_run_batchE9weights_s+1004];
	fma.rn.f32 	%f1653, %f720, %f1255, %f1653;
$L__BB0_191:
	ld.shared.f32 	%f729, [%r80+32];
	setp.lt.f32 	%p112, %f729, 0f3F000000;
	@%p112 bra 	$L__BB0_193;
	ld.shared.f32 	%f1256, [_ZZ26pop_nca_executor_run_batchE9weights_s+1024];
	fma.rn.f32 	%f1656, %f729, %f1256, %f1656;
	ld.shared.f32 	%f1257, [_ZZ26pop_nca_executor_run_batchE9weights_s+1028];
	fma.rn.f32 	%f1655, %f729, %f1257, %f1655;
	ld.shared.f32 	%f1258, [_ZZ26pop_nca_executor_run_batchE9weights_s+1032];
	fma.rn.f32 	%f1654, %f729, %f1258, %f1654;
	ld.shared.f32 	%f1259, [_ZZ26pop_nca_executor_run_batchE9weights_s+1036];
	fma.rn.f32 	%f1653, %f729, %f1259, %f1653;
$L__BB0_193:
	ld.shared.f32 	%f738, [%r80+36];
	setp.lt.f32 	%p113, %f738, 0f3F000000;
	@%p113 bra 	$L__BB0_195;
	ld.shared.f32 	%f1260, [_ZZ26pop_nca_executor_run_batchE9weights_s+1056];
	fma.rn.f32 	%f1656, %f738, %f1260, %f1656;
	ld.shared.f32 	%f1261, [_ZZ26pop_nca_executor_run_batchE9weights_s+1060];
	fma.rn.f32 	%f1655, %f738, %f1261, %f1655;
	ld.shared.f32 	%f1262, [_ZZ26pop_nca_executor_run_batchE9weights_s+1064];
	fma.rn.f32 	%f1654, %f738, %f1262, %f1654;
	ld.shared.f32 	%f1263, [_ZZ26pop_nca_executor_run_batchE9weights_s+1068];
	fma.rn.f32 	%f1653, %f738, %f1263, %f1653;
$L__BB0_195:
	ld.shared.f32 	%f747, [%r80+40];
	setp.lt.f32 	%p114, %f747, 0f3F000000;
	@%p114 bra 	$L__BB0_197;
	ld.shared.f32 	%f1264, [_ZZ26pop_nca_executor_run_batchE9weights_s+1088];
	fma.rn.f32 	%f1656, %f747, %f1264, %f1656;
	ld.shared.f32 	%f1265, [_ZZ26pop_nca_executor_run_batchE9weights_s+1092];
	fma.rn.f32 	%f1655, %f747, %f1265, %f1655;
	ld.shared.f32 	%f1266, [_ZZ26pop_nca_executor_run_batchE9weights_s+1096];
	fma.rn.f32 	%f1654, %f747, %f1266, %f1654;
	ld.shared.f32 	%f1267, [_ZZ26pop_nca_executor_run_batchE9weights_s+1100];
	fma.rn.f32 	%f1653, %f747, %f1267, %f1653;
$L__BB0_197:
	ld.shared.f32 	%f756, [%r80+44];
	setp.lt.f32 	%p115, %f756, 0f3F000000;
	@%p115 bra 	$L__BB0_199;
	ld.shared.f32 	%f1268, [_ZZ26pop_nca_executor_run_batchE9weights_s+1120];
	fma.rn.f32 	%f1656, %f756, %f1268, %f1656;
	ld.shared.f32 	%f1269, [_ZZ26pop_nca_executor_run_batchE9weights_s+1124];
	fma.rn.f32 	%f1655, %f756, %f1269, %f1655;
	ld.shared.f32 	%f1270, [_ZZ26pop_nca_executor_run_batchE9weights_s+1128];
	fma.rn.f32 	%f1654, %f756, %f1270, %f1654;
	ld.shared.f32 	%f1271, [_ZZ26pop_nca_executor_run_batchE9weights_s+1132];
	fma.rn.f32 	%f1653, %f756, %f1271, %f1653;
$L__BB0_199:
	@%p2 bra 	$L__BB0_216;
	ld.shared.f32 	%f765, [%r80+64];
	setp.lt.f32 	%p116, %f765, 0f3F000000;
	@%p116 bra 	$L__BB0_202;
	ld.shared.f32 	%f1272, [_ZZ26pop_nca_executor_run_batchE9weights_s+1280];
	fma.rn.f32 	%f1656, %f765, %f1272, %f1656;
	ld.shared.f32 	%f1273, [_ZZ26pop_nca_executor_run_batchE9weights_s+1284];
	fma.rn.f32 	%f1655, %f765, %f1273, %f1655;
	ld.shared.f32 	%f1274, [_ZZ26pop_nca_executor_run_batchE9weights_s+1288];
	fma.rn.f32 	%f1654, %f765, %f1274, %f1654;
	ld.shared.f32 	%f1275, [_ZZ26pop_nca_executor_run_batchE9weights_s+1292];
	fma.rn.f32 	%f1653, %f765, %f1275, %f1653;
$L__BB0_202:
	ld.shared.f32 	%f774, [%r80+68];
	setp.lt.f32 	%p117, %f774, 0f3F000000;
	@%p117 bra 	$L__BB0_204;
	ld.shared.f32 	%f1276, [_ZZ26pop_nca_executor_run_batchE9weights_s+1312];
	fma.rn.f32 	%f1656, %f774, %f1276, %f1656;
	ld.shared.f32 	%f1277, [_ZZ26pop_nca_executor_run_batchE9weights_s+1316];
	fma.rn.f32 	%f1655, %f774, %f1277, %f1655;
	ld.shared.f32 	%f1278, [_ZZ26pop_nca_executor_run_batchE9weights_s+1320];
	fma.rn.f32 	%f1654, %f774, %f1278, %f1654;
	ld.shared.f32 	%f1279, [_ZZ26pop_nca_executor_run_batchE9weights_s+1324];
	fma.rn.f32 	%f1653, %f774, %f1279, %f1653;
$L__BB0_204:
	ld.shared.f32 	%f783, [%r80+72];
	setp.lt.f32 	%p118, %f783, 0f3F000000;
	@%p118 bra 	$L__BB0_206;
	ld.shared.f32 	%f1280, [_ZZ26pop_nca_executor_run_batchE9weights_s+1344];
	fma.rn.f32 	%f1656, %f783, %f1280, %f1656;
	ld.shared.f32 	%f1281, [_ZZ26pop_nca_executor_run_batchE9weights_s+1348];
	fma.rn.f32 	%f1655, %f783, %f1281, %f1655;
	ld.shared.f32 	%f1282, [_ZZ26pop_nca_executor_run_batchE9weights_s+1352];
	fma.rn.f32 	%f1654, %f783, %f1282, %f1654;
	ld.shared.f32 	%f1283, [_ZZ26pop_nca_executor_run_batchE9weights_s+1356];
	fma.rn.f32 	%f1653, %f783, %f1283, %f1653;
$L__BB0_206:
	ld.shared.f32 	%f792, [%r80+76];
	setp.lt.f32 	%p119, %f792, 0f3F000000;
	@%p119 bra 	$L__BB0_208;
	ld.shared.f32 	%f1284, [_ZZ26pop_nca_executor_run_batchE9weights_s+1376];
	fma.rn.f32 	%f1656, %f792, %f1284, %f1656;
	ld.shared.f32 	%f1285, [_ZZ26pop_nca_executor_run_batchE9weights_s+1380];
	fma.rn.f32 	%f1655, %f792, %f1285, %f1655;
	ld.shared.f32 	%f1286, [_ZZ26pop_nca_executor_run_batchE9weights_s+1384];
	fma.rn.f32 	%f1654, %f792, %f1286, %f1654;
	ld.shared.f32 	%f1287, [_ZZ26pop_nca_executor_run_batchE9weights_s+1388];
	fma.rn.f32 	%f1653, %f792, %f1287, %f1653;
$L__BB0_208:
	ld.shared.f32 	%f801, [%r80+80];
	setp.lt.f32 	%p120, %f801, 0f3F000000;
	@%p120 bra 	$L__BB0_210;
	ld.shared.f32 	%f1288, [_ZZ26pop_nca_executor_run_batchE9weights_s+1408];
	fma.rn.f32 	%f1656, %f801, %f1288, %f1656;
	ld.shared.f32 	%f1289, [_ZZ26pop_nca_executor_run_batchE9weights_s+1412];
	fma.rn.f32 	%f1655, %f801, %f1289, %f1655;
	ld.shared.f32 	%f1290, [_ZZ26pop_nca_executor_run_batchE9weights_s+1416];
	fma.rn.f32 	%f1654, %f801, %f1290, %f1654;
	ld.shared.f32 	%f1291, [_ZZ26pop_nca_executor_run_batchE9weights_s+1420];
	fma.rn.f32 	%f1653, %f801, %f1291, %f1653;
$L__BB0_210:
	ld.shared.f32 	%f810, [%r80+84];
	setp.lt.f32 	%p121, %f810, 0f3F000000;
	@%p121 bra 	$L__BB0_212;
	ld.shared.f32 	%f1292, [_ZZ26pop_nca_executor_run_batchE9weights_s+1440];
	fma.rn.f32 	%f1656, %f810, %f1292, %f1656;
	ld.shared.f32 	%f1293, [_ZZ26pop_nca_executor_run_batchE9weights_s+1444];
	fma.rn.f32 	%f1655, %f810, %f1293, %f1655;
	ld.shared.f32 	%f1294, [_ZZ26pop_nca_executor_run_batchE9weights_s+1448];
	fma.rn.f32 	%f1654, %f810, %f1294, %f1654;
	ld.shared.f32 	%f1295, [_ZZ26pop_nca_executor_run_batchE9weights_s+1452];
	fma.rn.f32 	%f1653, %f810, %f1295, %f1653;
$L__BB0_212:
	ld.shared.f32 	%f819, [%r80+88];
	setp.lt.f32 	%p122, %f819, 0f3F000000;
	@%p122 bra 	$L__BB0_214;
	ld.shared.f32 	%f1296, [_ZZ26pop_nca_executor_run_batchE9weights_s+1472];
	fma.rn.f32 	%f1656, %f819, %f1296, %f1656;
	ld.shared.f32 	%f1297, [_ZZ26pop_nca_executor_run_batchE9weights_s+1476];
	fma.rn.f32 	%f1655, %f819, %f1297, %f1655;
	ld.shared.f32 	%f1298, [_ZZ26pop_nca_executor_run_batchE9weights_s+1480];
	fma.rn.f32 	%f1654, %f819, %f1298, %f1654;
	ld.shared.f32 	%f1299, [_ZZ26pop_nca_executor_run_batchE9weights_s+1484];
	fma.rn.f32 	%f1653, %f819, %f1299, %f1653;
$L__BB0_214:
	ld.shared.f32 	%f828, [%r80+92];
	setp.lt.f32 	%p123, %f828, 0f3F000000;
	@%p123 bra 	$L__BB0_216;
	ld.shared.f32 	%f1300, [_ZZ26pop_nca_executor_run_batchE9weights_s+1504];
	fma.rn.f32 	%f1656, %f828, %f1300, %f1656;
	ld.shared.f32 	%f1301, [_ZZ26pop_nca_executor_run_batchE9weights_s+1508];
	fma.rn.f32 	%f1655, %f828, %f1301, %f1655;
	ld.shared.f32 	%f1302, [_ZZ26pop_nca_executor_run_batchE9weights_s+1512];
	fma.rn.f32 	%f1654, %f828, %f1302, %f1654;
	ld.shared.f32 	%f1303, [_ZZ26pop_nca_executor_run_batchE9weights_s+1516];
	fma.rn.f32 	%f1653, %f828, %f1303, %f1653;
$L__BB0_216:
	setp.ge.u32 	%p124, %r89, %r2;
	@%p124 bra 	$L__BB0_233;
	mad.lo.s32 	%r92, %r3, 48, %r80;
	ld.shared.f32 	%f837, [%r92+16];
	setp.lt.f32 	%p125, %f837, 0f3F000000;
	@%p125 bra 	$L__BB0_219;
	ld.shared.f32 	%f1304, [_ZZ26pop_nca_executor_run_batchE9weights_s+1664];
	fma.rn.f32 	%f1656, %f837, %f1304, %f1656;
	ld.shared.f32 	%f1305, [_ZZ26pop_nca_executor_run_batchE9weights_s+1668];
	fma.rn.f32 	%f1655, %f837, %f1305, %f1655;
	ld.shared.f32 	%f1306, [_ZZ26pop_nca_executor_run_batchE9weights_s+1672];
	fma.rn.f32 	%f1654, %f837, %f1306, %f1654;
	ld.shared.f32 	%f1307, [_ZZ26pop_nca_executor_run_batchE9weights_s+1676];
	fma.rn.f32 	%f1653, %f837, %f1307, %f1653;
$L__BB0_219:
	ld.shared.f32 	%f846, [%r92+20];
	setp.lt.f32 	%p126, %f846, 0f3F000000;
	@%p126 bra 	$L__BB0_221;
	ld.shared.f32 	%f1308, [_ZZ26pop_nca_executor_run_batchE9weights_s+1696];
	fma.rn.f32 	%f1656, %f846, %f1308, %f1656;
	ld.shared.f32 	%f1309, [_ZZ26pop_nca_executor_run_batchE9weights_s+1700];
	fma.rn.f32 	%f1655, %f846, %f1309, %f1655;
	ld.shared.f32 	%f1310, [_ZZ26pop_nca_executor_run_batchE9weights_s+1704];
	fma.rn.f32 	%f1654, %f846, %f1310, %f1654;
	ld.shared.f32 	%f1311, [_ZZ26pop_nca_executor_run_batchE9weights_s+1708];
	fma.rn.f32 	%f1653, %f846, %f1311, %f1653;
$L__BB0_221:
	ld.shared.f32 	%f855, [%r92+24];
	setp.lt.f32 	%p127, %f855, 0f3F000000;
	@%p127 bra 	$L__BB0_223;
	ld.shared.f32 	%f1312, [_ZZ26pop_nca_executor_run_batchE9weights_s+1728];
	fma.rn.f32 	%f1656, %f855, %f1312, %f1656;
	ld.shared.f32 	%f1313, [_ZZ26pop_nca_executor_run_batchE9weights_s+1732];
	fma.rn.f32 	%f1655, %f855, %f1313, %f1655;
	ld.shared.f32 	%f1314, [_ZZ26pop_nca_executor_run_batchE9weights_s+1736];
	fma.rn.f32 	%f1654, %f855, %f1314, %f1654;
	ld.shared.f32 	%f1315, [_ZZ26pop_nca_executor_run_batchE9weights_s+1740];
	fma.rn.f32 	%f1653, %f855, %f1315, %f1653;
$L__BB0_223:
	ld.shared.f32 	%f864, [%r92+28];
	setp.lt.f32 	%p128, %f864, 0f3F000000;
	@%p128 bra 	$L__BB0_225;
	ld.shared.f32 	%f1316, [_ZZ26pop_nca_executor_run_batchE9weights_s+1760];
	fma.rn.f32 	%f1656, %f864, %f1316, %f1656;
	ld.shared.f32 	%f1317, [_ZZ26pop_nca_executor_run_batchE9weights_s+1764];
	fma.rn.f32 	%f1655, %f864, %f1317, %f1655;
	ld.shared.f32 	%f1318, [_ZZ26pop_nca_executor_run_batchE9weights_s+1768];
	fma.rn.f32 	%f1654, %f864, %f1318, %f1654;
	ld.shared.f32 	%f1319, [_ZZ26pop_nca_executor_run_batchE9weights_s+1772];
	fma.rn.f32 	%f1653, %f864, %f1319, %f1653;
$L__BB0_225:
	ld.shared.f32 	%f873, [%r92+32];
	setp.lt.f32 	%p129, %f873, 0f3F000000;
	@%p129 bra 	$L__BB0_227;
	ld.shared.f32 	%f1320, [_ZZ26pop_nca_executor_run_batchE9weights_s+1792];
	fma.rn.f32 	%f1656, %f873, %f1320, %f1656;
	ld.shared.f32 	%f1321, [_ZZ26pop_nca_executor_run_batchE9weights_s+1796];
	fma.rn.f32 	%f1655, %f873, %f1321, %f1655;
	ld.shared.f32 	%f1322, [_ZZ26pop_nca_executor_run_batchE9weights_s+1800];
	fma.rn.f32 	%f1654, %f873, %f1322, %f1654;
	ld.shared.f32 	%f1323, [_ZZ26pop_nca_executor_run_batchE9weights_s+1804];
	fma.rn.f32 	%f1653, %f873, %f1323, %f1653;
$L__BB0_227:
	ld.shared.f32 	%f882, [%r92+36];
	setp.lt.f32 	%p130, %f882, 0f3F000000;
	@%p130 bra 	$L__BB0_229;
	ld.shared.f32 	%f1324, [_ZZ26pop_nca_executor_run_batchE9weights_s+1824];
	fma.rn.f32 	%f1656, %f882, %f1324, %f1656;
	ld.shared.f32 	%f1325, [_ZZ26pop_nca_executor_run_batchE9weights_s+1828];
	fma.rn.f32 	%f1655, %f882, %f1325, %f1655;
	ld.shared.f32 	%f1326, [_ZZ26pop_nca_executor_run_batchE9weights_s+1832];
	fma.rn.f32 	%f1654, %f882, %f1326, %f1654;
	ld.shared.f32 	%f1327, [_ZZ26pop_nca_executor_run_batchE9weights_s+1836];
	fma.rn.f32 	%f1653, %f882, %f1327, %f1653;
$L__BB0_229:
	ld.shared.f32 	%f891, [%r92+40];
	setp.lt.f32 	%p131, %f891, 0f3F000000;
	@%p131 bra 	$L__BB0_231;
	ld.shared.f32 	%f1328, [_ZZ26pop_nca_executor_run_batchE9weights_s+1856];
	fma.rn.f32 	%f1656, %f891, %f1328, %f1656;
	ld.shared.f32 	%f1329, [_ZZ26pop_nca_executor_run_batchE9weights_s+1860];
	fma.rn.f32 	%f1655, %f891, %f1329, %f1655;
	ld.shared.f32 	%f1330, [_ZZ26pop_nca_executor_run_batchE9weights_s+1864];
	fma.rn.f32 	%f1654, %f891, %f1330, %f1654;
	ld.shared.f32 	%f1331, [_ZZ26pop_nca_executor_run_batchE9weights_s+1868];
	fma.rn.f32 	%f1653, %f891, %f1331, %f1653;
$L__BB0_231:
	ld.shared.f32 	%f900, [%r92+44];
	setp.lt.f32 	%p132, %f900, 0f3F000000;
	@%p132 bra 	$L__BB0_233;
	ld.shared.f32 	%f1332, [_ZZ26pop_nca_executor_run_batchE9weights_s+1888];
	fma.rn.f32 	%f1656, %f900, %f1332, %f1656;
	ld.shared.f32 	%f1333, [_ZZ26pop_nca_executor_run_batchE9weights_s+1892];
	fma.rn.f32 	%f1655, %f900, %f1333, %f1655;
	ld.shared.f32 	%f1334, [_ZZ26pop_nca_executor_run_batchE9weights_s+1896];
	fma.rn.f32 	%f1654, %f900, %f1334, %f1654;
	ld.shared.f32 	%f1335, [_ZZ26pop_nca_executor_run_batchE9weights_s+1900];
	fma.rn.f32 	%f1653, %f900, %f1335, %f1653;
$L__BB0_233:
	bar.sync 	0;
	ld.shared.v4.f32 	{%f1336, %f1337, %f1338, %f1339}, [%r80+16];
	add.f32 	%f1340, %f1656, %f1336;
	cvt.sat.f32.f32 	%f1341, %f1340;
	add.f32 	%f1342, %f1655, %f1337;
	cvt.sat.f32.f32 	%f1343, %f1342;
	add.f32 	%f1344, %f1654, %f1338;
	cvt.sat.f32.f32 	%f1345, %f1344;
	add.f32 	%f1346, %f1653, %f1339;
	cvt.sat.f32.f32 	%f1347, %f1346;
	st.shared.v4.f32 	[%r80+16], {%f1341, %f1343, %f1345, %f1347};
	add.s32 	%r249, %r249, 1;
	setp.ne.s32 	%p133, %r249, 0;
	@%p133 bra 	$L__BB0_23;
$L__BB0_234:
	setp.lt.s32 	%p134, %r4, 1;
	bar.sync 	0;
	@%p134 bra 	$L__BB0_241;
	max.s32 	%r208, %r8, %r4;
	sub.s32 	%r209, %r208, %r4;
	setp.ne.s32 	%p135, %r209, 0;
	selp.u32 	%r210, 1, 0, %p135;
	selp.s32 	%r211, -1, 0, %p135;
	add.s32 	%r212, %r209, %r211;
	div.u32 	%r213, %r212, %r4;
	add.s32 	%r214, %r213, %r210;
	add.s32 	%r94, %r214, 1;
	and.b32  	%r95, %r94, 3;
	setp.lt.u32 	%p136, %r214, 3;
	mov.b32 	%r257, 0;
	@%p136 bra 	$L__BB0_238;
	and.b32  	%r216, %r94, -4;
	shl.b32 	%r96, %r4, 2;
	add.s32 	%r255, %r5, %r7;
	add.s32 	%r254, %r255, %r4;
	shl.b32 	%r217, %r4, 1;
	add.s32 	%r253, %r255, %r217;
	mad.lo.s32 	%r252, %r4, 3, %r255;
	shl.b32 	%r218, %r5, 2;
	mov.u32 	%r219, sub_s;
	add.s32 	%r251, %r219, %r218;
	shl.b32 	%r102, %r4, 4;
	shl.b32 	%r103, %r4, 3;
	neg.s32 	%r250, %r216;
	mov.b32 	%r257, 0;
$L__BB0_237:
	ld.shared.f32 	%f1348, [%r251];
	mul.wide.u32 	%rd42, %r255, 4;
	add.s64 	%rd43, %rd2, %rd42;
	st.global.f32 	[%rd43], %f1348;
	add.s32 	%r220, %r251, %r96;
	ld.shared.f32 	%f1349, [%r220];
	mul.wide.u32 	%rd44, %r254, 4;
	add.s64 	%rd45, %rd2, %rd44;
	st.global.f32 	[%rd45], %f1349;
	add.s32 	%r221, %r251, %r103;
	ld.shared.f32 	%f1350, [%r221];
	mul.wide.u32 	%rd46, %r253, 4;
	add.s64 	%rd47, %rd2, %rd46;
	st.global.f32 	[%rd47], %f1350;
	add.s32 	%r222, %r251, %r8;
	ld.shared.f32 	%f1351, [%r222];
	mul.wide.u32 	%rd48, %r252, 4;
	add.s64 	%rd49, %rd2, %rd48;
	st.global.f32 	[%rd49], %f1351;
	add.s32 	%r257, %r257, %r96;
	add.s32 	%r255, %r255, %r96;
	add.s32 	%r254, %r254, %r96;
	add.s32 	%r253, %r253, %r96;
	add.s32 	%r252, %r252, %r96;
	add.s32 	%r251, %r251, %r102;
	add.s32 	%r250, %r250, 4;
	setp.ne.s32 	%p137, %r250, 0;
	@%p137 bra 	$L__BB0_237;
$L__BB0_238:
	setp.eq.s32 	%p138, %r95, 0;
	@%p138 bra 	$L__BB0_241;
	add.s32 	%r223, %r5, %r257;
	add.s32 	%r260, %r223, %r7;
	shl.b32 	%r224, %r223, 2;
	mov.u32 	%r225, sub_s;
	add.s32 	%r259, %r225, %r224;
	shl.b32 	%r122, %r4, 2;
	neg.s32 	%r258, %r95;
$L__BB0_240:
	.pragma "nounroll";
	ld.shared.f32 	%f1352, [%r259];
	mul.wide.u32 	%rd50, %r260, 4;
	add.s64 	%rd51, %rd2, %rd50;
	st.global.f32 	[%rd51], %f1352;
	add.s32 	%r260, %r260, %r4;
	add.s32 	%r259, %r259, %r122;
	add.s32 	%r258, %r258, 1;
	setp.ne.s32 	%p139, %r258, 0;
	@%p139 bra 	$L__BB0_240;
$L__BB0_241:
	ret;
$L__BB0_242:
	add.s32 	%r165, %r234, %r31;
	mul.wide.u32 	%rd24, %r165, 4;
	add.s64 	%rd25, %rd1, %rd24;
	ld.global.nc.f32 	%f915, [%rd25];
	shl.b32 	%r166, %r234, 2;
	mov.u32 	%r167, _ZZ26pop_nca_executor_run_batchE9weights_s;
	add.s32 	%r168, %r167, %r166;
	st.shared.f32 	[%r168], %f915;
	add.s32 	%r169, %r165, %r4;
	mul.wide.u32 	%rd26, %r169, 4;
	add.s64 	%rd27, %rd1, %rd26;
	ld.global.nc.f32 	%f916, [%rd27];
	shl.b32 	%r170, %r4, 2;
	add.s32 	%r171, %r168, %r170;
	st.shared.f32 	[%r171], %f916;
	add.s32 	%r172, %r169, %r4;
	mul.wide.u32 	%rd28, %r172, 4;
	add.s64 	%rd29, %rd1, %rd28;
	ld.global.nc.f32 	%f917, [%rd29];
	add.s32 	%r173, %r171, %r170;
	st.shared.f32 	[%r173], %f917;
	add.s32 	%r174, %r172, %r4;
	mul.wide.u32 	%rd30, %r174, 4;
	add.s64 	%rd31, %rd1, %rd30;
	ld.global.nc.f32 	%f918, [%rd31];
	add.s32 	%r175, %r173, %r170;
	st.shared.f32 	[%r175], %f918;
	add.s32 	%r234, %r170, %r234;
	setp.lt.s32 	%p15, %r234, 480;
	@%p15 bra 	$L__BB0_242;
	bra.uni 	$L__BB0_13;

}


// ===== COMPILED SASS (sm_100) =====

	.target	sm_100

	.elftype	@"ET_EXEC"


//--------------------- .note.nv.tkinfo           --------------------------
	.section	.note.nv.tkinfo,"",@"SHT_NOTE"
	.sectionflags	@"SHF_NOTE_NV_TKINFO"
	.tkinfo
        /*0018*/ 	.word	0x00000002
        /*0030*/ 	.string	""
        /*0030*/ 	.string	"ptxas"
        /*0030*/ 	.string	"Cuda compilation tools, release 13.0, V13.0.88"
        /*0030*/ 	.string	"Build cuda_13.0.r13.0/compiler.36424714_0"
        /*0030*/ 	.string	"-arch sm_100 -m 64 "



//--------------------- .note.nv.cuinfo           --------------------------
	.section	.note.nv.cuinfo,"",@"SHT_NOTE"
	.sectionflags	@"SHF_NOTE_NV_CUINFO"
        /*0018*/ 	.short	0x0002
        /*001a*/ 	.short	0x0064
        /*001c*/ 	.short	0x0082
	.zero		2


//--------------------- .nv.info                  --------------------------
	.section	.nv.info,"",@"SHT_CUDA_INFO"
	.align	4


	//----- nvinfo : EIATTR_REGCOUNT
	.align		4
        /*0000*/ 	.byte	0x04, 0x2f
        /*0002*/ 	.short	(.L_2 - .L_1)
	.align		4
.L_1:
        /*0004*/ 	.word	index@(pop_nca_executor_run_batch)
        /*0008*/ 	.word	0x00000028


	//----- nvinfo : EIATTR_FRAME_SIZE
	.align		4
.L_2:
        /*000c*/ 	.byte	0x04, 0x11
        /*000e*/ 	.short	(.L_4 - .L_3)
	.align		4
.L_3:
        /*0010*/ 	.word	index@(pop_nca_executor_run_batch)
        /*0014*/ 	.word	0x00000000


	//----- nvinfo : EIATTR_MIN_STACK_SIZE
	.align		4
.L_4:
        /*0018*/ 	.byte	0x04, 0x12
        /*001a*/ 	.short	(.L_6 - .L_5)
	.align		4
.L_5:
        /*001c*/ 	.word	index@(pop_nca_executor_run_batch)
        /*0020*/ 	.word	0x00000000
.L_6:


//--------------------- .nv.compat                --------------------------
	.section	.nv.compat,"",@"SHT_CUDA_COMPAT_INFO"
	.align	4
        /*0000*/ 	.byte	0x02, 0x09, 0x00, 0x00, 0x02, 0x02, 0x01, 0x00, 0x02, 0x05, 0x05, 0x00, 0x03, 0x07, 0x01, 0x01
        /*0010*/ 	.byte	0x02, 0x03, 0x00, 0x00, 0x02, 0x06, 0x01, 0x00, 0x04, 0x0b, 0x08, 0x00, 0x01, 0x00, 0x00, 0x00
        /*0020*/ 	.byte	0x00, 0x00, 0x00, 0x00


//--------------------- .nv.info.pop_nca_executor_run_batch --------------------------
	.section	.nv.info.pop_nca_executor_run_batch,"",@"SHT_CUDA_INFO"
	.sectionflags	@""
	.align	4


	//----- nvinfo : EIATTR_CUDA_API_VERSION
	.align		4
        /*0000*/ 	.byte	0x04, 0x37
        /*0002*/ 	.short	(.L_8 - .L_7)
.L_7:
        /*0004*/ 	.word	0x00000082


	//----- nvinfo : EIATTR_KPARAM_INFO
	.align		4
.L_8:
        /*0008*/ 	.byte	0x04, 0x17
        /*000a*/ 	.short	(.L_10 - .L_9)
.L_9:
        /*000c*/ 	.word	0x00000000
        /*0010*/ 	.short	0x0005
        /*0012*/ 	.short	0x0024
        /*0014*/ 	.byte	0x00, 0xf0, 0x11, 0x00


	//----- nvinfo : EIATTR_KPARAM_INFO
	.align		4
.L_10:
        /*0018*/ 	.byte	0x04, 0x17
        /*001a*/ 	.short	(.L_12 - .L_11)
.L_11:
        /*001c*/ 	.word	0x00000000
        /*0020*/ 	.short	0x0004
        /*0022*/ 	.short	0x0020
        /*0024*/ 	.byte	0x00, 0xf0, 0x11, 0x00


	//----- nvinfo : EIATTR_KPARAM_INFO
	.align		4
.L_12:
        /*0028*/ 	.byte	0x04, 0x17
        /*002a*/ 	.short	(.L_14 - .L_13)
.L_13:
        /*002c*/ 	.word	0x00000000
        /*0030*/ 	.short	0x0003
        /*0032*/ 	.short	0x0018
        /*0034*/ 	.byte	0x00, 0xf5, 0x21, 0x00


	//----- nvinfo : EIATTR_KPARAM_INFO
	.align		4
.L_14:
        /*0038*/ 	.byte	0x04, 0x17
        /*003a*/ 	.short	(.L_16 - .L_15)
.L_15:
        /*003c*/ 	.word	0x00000000
        /*0040*/ 	.short	0x0002
        /*0042*/ 	.short	0x0010
        /*0044*/ 	.byte	0x00, 0xf5, 0x21, 0x00


	//----- nvinfo : EIATTR_KPARAM_INFO
	.align		4
.L_16:
        /*0048*/ 	.byte	0x04, 0x17
        /*004a*/ 	.short	(.L_18 - .L_17)
.L_17:
        /*004c*/ 	.word	0x00000000
        /*0050*/ 	.short	0x0001
        /*0052*/ 	.short	0x0008
        /*0054*/ 	.byte	0x00, 0xf5, 0x21, 0x00


	//----- nvinfo : EIATTR_KPARAM_INFO
	.align		4
.L_18:
        /*0058*/ 	.byte	0x04, 0x17
        /*005a*/ 	.short	(.L_20 - .L_19)
.L_19:
        /*005c*/ 	.word	0x00000000
        /*0060*/ 	.short	0x0000
        /*0062*/ 	.short	0x0000
        /*0064*/ 	.byte	0x00, 0xf5, 0x21, 0x00


	//----- nvinfo : EIATTR_SPARSE_MMA_MASK
	.align		4
.L_20:
        /*0068*/ 	.byte	0x03, 0x50
        /*006a*/ 	.short	0x0000


	//----- nvinfo : EIATTR_MAXREG_COUNT
	.align		4
        /*006c*/ 	.byte	0x03, 0x1b
        /*006e*/ 	.short	0x00ff


	//----- nvinfo : EIATTR_NUM_BARRIERS
	.align		4
        /*0070*/ 	.byte	0x02, 0x4c
        /*0072*/ 	.byte	0x01
	.zero		1


	//----- nvinfo : EIATTR_MERCURY_ISA_VERSION
	.align		4
        /*0074*/ 	.byte	0x03, 0x5f
        /*0076*/ 	.short	0x0101


	//----- nvinfo : EIATTR_VRC_CTA_INIT_COUNT
	.align		4
        /*0078*/ 	.byte	0x02, 0x4a
	.zero		1
	.zero		1


	//----- nvinfo : EIATTR_EXIT_INSTR_OFFSETS
	.align		4
        /*007c*/ 	.byte	0x04, 0x1c
        /*007e*/ 	.short	(.L_22 - .L_21)


	//   ....[0]....
.L_21:
        /*0080*/ 	.word	0x000000d0


	//   ....[1]....
        /*0084*/ 	.word	0x00005340


	//   ....[2]....
        /*0088*/ 	.word	0x00006070


	//   ....[3]....
        /*008c*/ 	.word	0x000061a0


	//----- nvinfo : EIATTR_CRS_STACK_SIZE
	.align		4
.L_22:
        /*0090*/ 	.byte	0x04, 0x1e
        /*0092*/ 	.short	(.L_24 - .L_23)
.L_23:
        /*0094*/ 	.word	0x00000000


	//----- nvinfo : EIATTR_CBANK_PARAM_SIZE
	.align		4
.L_24:
        /*0098*/ 	.byte	0x03, 0x19
        /*009a*/ 	.short	0x0028


	//----- nvinfo : EIATTR_PARAM_CBANK
	.align		4
        /*009c*/ 	.byte	0x04, 0x0a
        /*009e*/ 	.short	(.L_26 - .L_25)
	.align		4
.L_25:
        /*00a0*/ 	.word	index@(.nv.constant0.pop_nca_executor_run_batch)
        /*00a4*/ 	.short	0x0380
        /*00a6*/ 	.short	0x0028


	//----- nvinfo : EIATTR_SW_WAR
	.align		4
.L_26:
        /*00a8*/ 	.byte	0x04, 0x36
        /*00aa*/ 	.short	(.L_28 - .L_27)
.L_27:
        /*00ac*/ 	.word	0x00000008
.L_28:


//--------------------- .nv.callgraph             --------------------------
	.section	.nv.callgraph,"",@"SHT_CUDA_CALLGRAPH"
	.align	4
	.sectionentsize	8
	.align		4
        /*0000*/ 	.word	0x00000000
	.align		4
        /*0004*/ 	.word	0xffffffff
	.align		4
        /*0008*/ 	.word	0x00000000
	.align		4
        /*000c*/ 	.word	0xfffffffe
	.align		4
        /*0010*/ 	.word	0x00000000
	.align		4
        /*0014*/ 	.word	0xfffffffd
	.align		4
        /*0018*/ 	.word	0x00000000
	.align		4
        /*001c*/ 	.word	0xfffffffc


//--------------------- .nv.constant3             --------------------------
	.section	.nv.constant3,"a",@progbits
	.align	4
.nv.constant3:
	.type		NHBD,@object
	.size		NHBD,(.L_0 - NHBD)
NHBD:
        /*0000*/ 	.byte	0x00, 0x00, 0x00, 0x00, 0xff, 0xff, 0xff, 0xff, 0xff, 0xff, 0xff, 0xff, 0x00, 0x00, 0x00, 0x00
        /*0010*/ 	.byte	0x00, 0x00, 0x00, 0x00, 0x00, 0x00, 0x00, 0x00, 0x01, 0x00, 0x00, 0x00, 0x00, 0x00, 0x00, 0x00
        /*0020*/ 	.byte	0x00, 0x00, 0x00, 0x00, 0x01, 0x00, 0x00, 0x00
.L_0:


//--------------------- .text.pop_nca_executor_run_batch --------------------------
	.section	.text.pop_nca_executor_run_batch,"ax",@progbits
	.align	128
        .global         pop_nca_executor_run_batch
        .type           pop_nca_executor_run_batch,@function
        .size           pop_nca_executor_run_batch,(.L_x_49 - pop_nca_executor_run_batch)
        .other          pop_nca_executor_run_batch,@"STO_CUDA_ENTRY STV_DEFAULT"
pop_nca_executor_run_batch:
.text.pop_nca_executor_run_batch:
[----:B------:R-:W-:Y:S01]  /*0000*/  LDC R1, c[0x0][0x37c] ;  /* 0x0000df00ff017b82 */ /* 0x000fe20000000800 */
[----:B------:R-:W0:Y:S07]  /*0010*/  S2R R9, SR_CTAID.X ;  /* 0x0000000000097919 */ /* 0x000e2e0000002500 */
[----:B------:R-:W0:Y:S01]  /*0020*/  LDC.64 R4, c[0x0][0x390] ;  /* 0x0000e400ff047b82 */ /* 0x000e220000000a00 */
[----:B------:R-:W1:Y:S07]  /*0030*/  LDCU.64 UR8, c[0x0][0x358] ;  /* 0x00006b00ff0877ac */ /* 0x000e6e0008000a00 */
[----:B------:R-:W2:Y:S01]  /*0040*/  LDC.64 R6, c[0x0][0x398] ;  /* 0x0000e600ff067b82 */ /* 0x000ea20000000a00 */
[----:B0-----:R-:W-:-:S04]  /*0050*/  IMAD.WIDE.U32 R4, R9, 0x4, R4 ;  /* 0x0000000409047825 */ /* 0x001fc800078e0004 */
[----:B--2---:R-:W-:Y:S01]  /*0060*/  IMAD.WIDE.U32 R6, R9, 0x4, R6 ;  /* 0x0000000409067825 */ /* 0x004fe200078e0006 */
[----:B-1----:R-:W2:Y:S04]  /*0070*/  LDG.E.CONSTANT R29, desc[UR8][R4.64] ;  /* 0x00000008041d7981 */ /* 0x002ea8000c1e9900 */
[----:B------:R-:W2:Y:S01]  /*0080*/  LDG.E.CONSTANT R27, desc[UR8][R6.64] ;  /* 0x00000008061b7981 */ /* 0x000ea2000c1e9900 */
[----:B------:R-:W0:Y:S01]  /*0090*/  S2R R3, SR_TID.X ;  /* 0x0000000000037919 */ /* 0x000e220000002100 */
[----:B--2---:R-:W-:-:S05]  /*00a0*/  IMAD R0, R29, R27, RZ ;  /* 0x0000001b1d007224 */ /* 0x004fca00078e02ff */
[----:B------:R-:W-:-:S13]  /*00b0*/  R2UR UR6, R0 ;  /* 0x00000000000672ca */ /* 0x000fda00000e0000 */
[----:B0-----:R-:W-:-:S13]  /*00c0*/  ISETP.GE.U32.AND P0, PT, R3, UR6, PT ;  /* 0x0000000603007c0c */ /* 0x001fda000bf06070 */
[----:B------:R-:W-:Y:S05]  /*00d0*/  @P0 EXIT ;  /* 0x000000000000094d */ /* 0x000fea0003800000 */
[----:B------:R-:W0:Y:S01]  /*00e0*/  S2R R0, SR_CTAID.Y ;  /* 0x0000000000007919 */ /* 0x000e220000002600 */
[----:B------:R-:W0:Y:S01]  /*00f0*/  LDCU UR4, c[0x0][0x370] ;  /* 0x00006e00ff0477ac */ /* 0x000e220008000800 */
[----:B------:R-:W-:Y:S01]  /*0100*/  MOV R2, UR6 ;  /* 0x0000000600027c02 */ /* 0x000fe20008000f00 */
[----:B------:R-:W1:Y:S03]  /*0110*/  LDCU UR5, c[0x0][0x3a4] ;  /* 0x00007480ff0577ac */ /* 0x000e660008000800 */
[----:B------:R-:W-:Y:S01]  /*0120*/  ISETP.GE.AND P0, PT, R2, 0x1, PT ;  /* 0x000000010200780c */ /* 0x000fe20003f06270 */
[----:B------:R-:W-:Y:S01]  /*0130*/  UIMAD UR7, UR6, 0xc, URZ ;  /* 0x0000000c060778a4 */ /* 0x000fe2000f8e02ff */
[----:B0-----:R-:W-:-:S04]  /*0140*/  IMAD R28, R0, UR4, R9 ;  /* 0x00000004001c7c24 */ /* 0x001fc8000f8e0209 */
[----:B-1----:R-:W-:-:S07]  /*0150*/  IMAD R28, R28, UR5, RZ ;  /* 0x000000051c1c7c24 */ /* 0x002fce000f8e02ff */
[----:B------:R-:W-:Y:S05]  /*0160*/  @!P0 BRA `(.L_x_0) ;  /* 0x0000000c00848947 */ /* 0x000fea0003800000 */
[----:B------:R-:W0:Y:S01]  /*0170*/  I2F.U32.RP R8, UR6 ;  /* 0x0000000600087d06 */ /* 0x000e220008209000 */
[----:B------:R-:W-:Y:S02]  /*0180*/  MOV R4, UR7 ;  /* 0x0000000700047c02 */ /* 0x000fe40008000f00 */
[----:B------:R-:W-:Y:S02]  /*0190*/  IADD3 R9, PT, PT, RZ, -UR6, RZ ;  /* 0x80000006ff097c10 */ /* 0x000fe4000fffe0ff */
[----:B------:R-:W-:Y:S02]  /*01a0*/  VIMNMX R4, PT, PT, R4, UR6, !PT ;  /* 0x0000000604047c48 */ /* 0x000fe4000ffe0100 */
[----:B------:R-:W-:Y:S02]  /*01b0*/  ISETP.NE.U32.AND P3, PT, RZ, UR6, PT ;  /* 0x00000006ff007c0c */ /* 0x000fe4000bf65070 */
[----:B------:R-:W-:Y:S01]  /*01c0*/  IADD3 R6, PT, PT, R4, -UR6, RZ ;  /* 0x8000000604067c10 */ /* 0x000fe2000fffe0ff */
[----:B------:R-:W-:Y:S01]  /*01d0*/  HFMA2 R4, -RZ, RZ, 0, 0 ;  /* 0x00000000ff047431 */ /* 0x000fe200000001ff */
[----:B------:R-:W-:-:S02]  /*01e0*/  MOV R25, RZ ;  /* 0x000000ff00197202 */ /* 0x000fc40000000f00 */
[C---:B------:R-:W-:Y:S01]  /*01f0*/  ISETP.NE.AND P0, PT, R6.reuse, RZ, PT ;  /* 0x000000ff0600720c */ /* 0x040fe20003f05270 */
[----:B0-----:R-:W0:Y:S01]  /*0200*/  MUFU.RCP R8, R8 ;  /* 0x0000000800087308 */ /* 0x001e220000001000 */
[----:B------:R-:W-:-:S11]  /*0210*/  IADD3 R7, PT, PT, R6, -0x1, RZ ;  /* 0xffffffff06077810 */ /* 0x000fd60007ffe0ff */
[----:B------:R-:W-:Y:S02]  /*0220*/  @!P0 IADD3 R7, PT, PT, R6, RZ, RZ ;  /* 0x000000ff06078210 */ /* 0x000fe40007ffe0ff */
[----:B0-----:R-:W-:-:S06]  /*0230*/  IADD3 R5, PT, PT, R8, 0xffffffe, RZ ;  /* 0x0ffffffe08057810 */ /* 0x001fcc0007ffe0ff */
[----:B------:R-:W0:Y:S02]  /*0240*/  F2I.FTZ.U32.TRUNC.NTZ R5, R5 ;  /* 0x0000000500057305 */ /* 0x000e24000021f000 */
[----:B0-----:R-:W-:-:S04]  /*0250*/  IMAD R9, R9, R5, RZ ;  /* 0x0000000509097224 */ /* 0x001fc800078e02ff */
[----:B------:R-:W-:-:S06]  /*0260*/  IMAD.HI.U32 R4, R5, R9, R4 ;  /* 0x0000000905047227 */ /* 0x000fcc00078e0004 */
[----:B------:R-:W-:-:S05]  /*0270*/  IMAD.HI.U32 R9, R4, R7, RZ ;  /* 0x0000000704097227 */ /* 0x000fca00078e00ff */
[----:B------:R-:W-:-:S05]  /*0280*/  IADD3 R4, PT, PT, -R9, RZ, RZ ;  /* 0x000000ff09047210 */ /* 0x000fca0007ffe1ff */
[----:B------:R-:W-:Y:S01]  /*0290*/  IMAD R7, R4, UR6, R7 ;  /* 0x0000000604077c24 */ /* 0x000fe2000f8e0207 */
[----:B------:R-:W-:-:S04]  /*02a0*/  SEL R4, RZ, 0x1, !P0 ;  /* 0x00000001ff047807 */ /* 0x000fc80004000000 */
[----:B------:R-:W-:-:S13]  /*02b0*/  ISETP.GE.U32.AND P1, PT, R7, UR6, PT ;  /* 0x0000000607007c0c */ /* 0x000fda000bf26070 */
[----:B------:R-:W-:Y:S02]  /*02c0*/  @P1 IADD3 R7, PT, PT, R7, -UR6, RZ ;  /* 0x8000000607071c10 */ /* 0x000fe4000fffe0ff */
[----:B------:R-:W-:Y:S02]  /*02d0*/  @P1 IADD3 R9, PT, PT, R9, 0x1, RZ ;  /* 0x0000000109091810 */ /* 0x000fe40007ffe0ff */
[----:B------:R-:W-:-:S13]  /*02e0*/  ISETP.GE.U32.AND P2, PT, R7, UR6, PT ;  /* 0x0000000607007c0c */ /* 0x000fda000bf46070 */
[----:B------:R-:W-:Y:S02]  /*02f0*/  @P2 IADD3 R9, PT, PT, R9, 0x1, RZ ;  /* 0x0000000109092810 */ /* 0x000fe40007ffe0ff */
[----:B------:R-:W-:-:S04]  /*0300*/  @!P3 LOP3.LUT R9, RZ, UR6, RZ, 0x33, !PT ;  /* 0x00000006ff09bc12 */ /* 0x000fc8000f8e33ff */
[----:B------:R-:W-:-:S04]  /*0310*/  IADD3 R4, PT, PT, R4, R9, RZ ;  /* 0x0000000904047210 */ /* 0x000fc80007ffe0ff */
[C---:B------:R-:W-:Y:S02]  /*0320*/  ISETP.GE.U32.AND P0, PT, R4.reuse, 0x3, PT ;  /* 0x000000030400780c */ /* 0x040fe40003f06070 */
[----:B------:R-:W-:-:S04]  /*0330*/  IADD3 R6, PT, PT, R4, 0x1, RZ ;  /* 0x0000000104067810 */ /* 0x000fc80007ffe0ff */
[----:B------:R-:W-:-:S07]  /*0340*/  LOP3.LUT R4, R6, 0x3, RZ, 0xc0, !PT ;  /* 0x0000000306047812 */ /* 0x000fce00078ec0ff */
[----:B------:R-:W-:Y:S05]  /*0350*/  @!P0 BRA `(.L_x_1) ;  /* 0x0000000800bc8947 */ /* 0x000fea0003800000 */
[----:B------:R-:W0:Y:S01]  /*0360*/  S2UR UR5, SR_CgaCtaId ;  /* 0x00000000000579c3 */ /* 0x000e220000008800 */
[----:B------:R-:W-:Y:S01]  /*0370*/  LOP3.LUT R6, R6, 0xfffffffc, RZ, 0xc0, !PT ;  /* 0xfffffffc06067812 */ /* 0x000fe200078ec0ff */
[----:B------:R-:W-:Y:S01]  /*0380*/  UMOV UR4, 0x400 ;  /* 0x0000040000047882 */ /* 0x000fe20000000000 */
[----:B------:R-:W-:Y:S01]  /*0390*/  IMAD R23, R28, 0xc, R3 ;  /* 0x0000000c1c177824 */ /* 0x000fe200078e0203 */
[----:B------:R-:W-:Y:S01]  /*03a0*/  UIADD3 UR4, UPT, UPT, UR4, 0x7c0, URZ ;  /* 0x000007c004047890 */ /* 0x000fe2000fffe0ff */
[----:B------:R-:W-:Y:S01]  /*03b0*/  IADD3 R6, PT, PT, -R6, RZ, RZ ;  /* 0x000000ff06067210 */ /* 0x000fe20007ffe1ff */
[----:B------:R-:W-:Y:S02]  /*03c0*/  IMAD.MOV.U32 R25, RZ, RZ, RZ ;  /* 0x000000ffff197224 */ /* 0x000fe400078e00ff */
[----:B------:R-:W1:Y:S01]  /*03d0*/  LDC.64 R8, c[0x0][0x380] ;  /* 0x0000e000ff087b82 */ /* 0x000e620000000a00 */
[----:B------:R-:W-:Y:S01]  /*03e0*/  ISETP.GE.AND P0, PT, R6, RZ, PT ;  /* 0x000000ff0600720c */ /* 0x000fe20003f06270 */
[----:B------:R-:W-:Y:S01]  /*03f0*/  IMAD R21, R2, 0x3, R23 ;  /* 0x0000000302157824 */ /* 0x000fe200078e0217 */
[----:B------:R-:W-:-:S02]  /*0400*/  IADD3 R5, PT, PT, R23, UR6, RZ ;  /* 0x0000000617057c10 */ /* 0x000fc4000fffe0ff */
[----:B------:R-:W-:Y:S01]  /*0410*/  LEA R17, R2, R23, 0x1 ;  /* 0x0000001702117211 */ /* 0x000fe200078e08ff */
[----:B0-----:R-:W-:-:S06]  /*0420*/  ULEA UR4, UR5, UR4, 0x18 ;  /* 0x0000000405047291 */ /* 0x001fcc000f8ec0ff */
[----:B------:R-:W-:Y:S02]  /*0430*/  LEA R31, R3, UR4, 0x2 ;  /* 0x00000004031f7c11 */ /* 0x000fe4000f8e10ff */
[----:B------:R-:W-:Y:S05]  /*0440*/  @P0 BRA `(.L_x_2) ;  /* 0x0000000800240947 */ /* 0x000fea0003800000 */
[----:B------:R-:W-:Y:S02]  /*0450*/  IADD3 R7, PT, PT, -R6, RZ, RZ ;  /* 0x000000ff06077210 */ /* 0x000fe40007ffe1ff */
[----:B------:R-:W-:Y:S02]  /*0460*/  PLOP3.LUT P0, PT, PT, PT, PT, 0x80, 0x8 ;  /* 0x000000000008781c */ /* 0x000fe40003f0f070 */
[----:B------:R-:W-:-:S13]  /*0470*/  ISETP.GT.AND P1, PT, R7, 0xc, PT ;  /* 0x0000000c0700780c */ /* 0x000fda0003f24270 */
[----:B------:R-:W-:Y:S05]  /*0480*/  @!P1 BRA `(.L_x_3) ;  /* 0x0000000400549947 */ /* 0x000fea0003800000 */
[----:B------:R-:W0:Y:S01]  /*0490*/  LDC.64 R10, c[0x0][0x380] ;  /* 0x0000e000ff0a7b82 */ /* 0x000e220000000a00 */
[----:B------:R-:W-:-:S13]  /*04a0*/  PLOP3.LUT P0, PT, PT, PT, PT, 0x8, 0x80 ;  /* 0x000000000080781c */ /* 0x000fda0003f0e170 */
.L_x_4:
[----:B0-----:R-:W-:-:S04]  /*04b0*/  IMAD.WIDE.U32 R32, R23, 0x4, R10 ;  /* 0x0000000417207825 */ /* 0x001fc800078e000a */
[--C-:B------:R-:W-:Y:S01]  /*04c0*/  IMAD.WIDE.U32 R14, R5, 0x4, R10.reuse ;  /* 0x00000004050e7825 */ /* 0x100fe200078e000a */
[C---:B------:R-:W-:Y:S01]  /*04d0*/  LEA R23, R2.reuse, R23, 0x2 ;  /* 0x0000001702177211 */ /* 0x040fe200078e10ff */
[----:B--2---:R0:W2:Y:S01]  /*04e0*/  LDG.E R32, desc[UR8][R32.64] ;  /* 0x0000000820207981 */ /* 0x0040a2000c1e1900 */
[C---:B------:R-:W-:Y:S01]  /*04f0*/  LEA R5, R2.reuse, R5, 0x2 ;  /* 0x0000000502057211 */ /* 0x040fe200078e10ff */
[--C-:B------:R-:W-:Y:S01]  /*0500*/  IMAD.WIDE.U32 R12, R17, 0x4, R10.reuse ;  /* 0x00000004110c7825 */ /* 0x100fe200078e000a */
[C---:B------:R-:W-:Y:S01]  /*0510*/  LEA R17, R2.reuse, R17, 0x2 ;  /* 0x0000001102117211 */ /* 0x040fe200078e10ff */
[----:B------:R3:W4:Y:S02]  /*0520*/  LDG.E R20, desc[UR8][R14.64] ;  /* 0x000000080e147981 */ /* 0x000724000c1e1900 */
[--C-:B------:R-:W-:Y:S02]  /*0530*/  IMAD.WIDE.U32 R18, R21, 0x4, R10.reuse ;  /* 0x0000000415127825 */ /* 0x100fe400078e000a */
[----:B------:R5:W4:Y:S01]  /*0540*/  LDG.E R22, desc[UR8][R12.64] ;  /* 0x000000080c167981 */ /* 0x000b22000c1e1900 */
[----:B0-----:R-:W-:Y:S01]  /*0550*/  LEA R33, R2, R21, 0x2 ;  /* 0x0000001502217211 */ /* 0x001fe200078e10ff */
[----:B------:R-:W-:-:S02]  /*0560*/  IMAD.WIDE.U32 R34, R23, 0x4, R10 ;  /* 0x0000000417227825 */ /* 0x000fc400078e000a */
[----:B------:R0:W4:Y:S01]  /*0570*/  LDG.E R16, desc[UR8][R18.64] ;  /* 0x0000000812107981 */ /* 0x000122000c1e1900 */
[----:B------:R-:W-:Y:S01]  /*0580*/  LEA R37, R2, R31, 0x2 ;  /* 0x0000001f02257211 */ /* 0x000fe200078e10ff */
[--C-:B---3--:R-:W-:Y:S02]  /*0590*/  IMAD.WIDE.U32 R14, R5, 0x4, R10.reuse ;  /* 0x00000004050e7825 */ /* 0x108fe400078e000a */
[----:B------:R-:W3:Y:S02]  /*05a0*/  LDG.E R7, desc[UR8][R34.64] ;  /* 0x0000000822077981 */ /* 0x000ee4000c1e1900 */
[--C-:B-----5:R-:W-:Y:S02]  /*05b0*/  IMAD.WIDE.U32 R12, R17, 0x4, R10.reuse ;  /* 0x00000004110c7825 */ /* 0x120fe400078e000a */
[----:B------:R-:W5:Y:S02]  /*05c0*/  LDG.E R14, desc[UR8][R14.64] ;  /* 0x000000080e0e7981 */ /* 0x000f64000c1e1900 */
[----:B0-----:R-:W-:-:S02]  /*05d0*/  IMAD.WIDE.U32 R18, R33, 0x4, R10 ;  /* 0x0000000421127825 */ /* 0x001fc400078e000a */
[----:B------:R0:W5:Y:S04]  /*05e0*/  LDG.E R12, desc[UR8][R12.64] ;  /* 0x000000080c0c7981 */ /* 0x000168000c1e1900 */
[----:B------:R1:W5:Y:S01]  /*05f0*/  LDG.E R18, desc[UR8][R18.64] ;  /* 0x0000000812127981 */ /* 0x000362000c1e1900 */
[C---:B------:R-:W-:Y:S02]  /*0600*/  LEA R23, R2.reuse, R23, 0x2 ;  /* 0x0000001702177211 */ /* 0x040fe400078e10ff */
[C---:B------:R-:W-:Y:S02]  /*0610*/  LEA R24, R2.reuse, R31, 0x3 ;  /* 0x0000001f02187211 */ /* 0x040fe400078e18ff */
[C---:B------:R-:W-:Y:S02]  /*0620*/  LEA R5, R2.reuse, R5, 0x2 ;  /* 0x0000000502057211 */ /* 0x040fe400078e10ff */
[----:B0-----:R-:W-:-:S02]  /*0630*/  LEA R13, R2, R31, 0x4 ;  /* 0x0000001f020d7211 */ /* 0x001fc400078e20ff */
[C---:B------:R-:W-:Y:S01]  /*0640*/  LEA R15, R2.reuse, R17, 0x2 ;  /* 0x00000011020f7211 */ /* 0x040fe200078e10ff */
[C---:B------:R-:W-:Y:S01]  /*0650*/  IMAD R33, R2.reuse, 0x4, R33 ;  /* 0x0000000402217824 */ /* 0x040fe200078e0221 */
[C---:B------:R-:W-:Y:S01]  /*0660*/  LEA R26, R2.reuse, R13, 0x2 ;  /* 0x0000000d021a7211 */ /* 0x040fe200078e10ff */
[----:B------:R-:W-:Y:S01]  /*0670*/  IMAD.WIDE.U32 R34, R5, 0x4, R10 ;  /* 0x0000000405227825 */ /* 0x000fe200078e000a */
[C---:B-1----:R-:W-:Y:S02]  /*0680*/  LEA R19, R2.reuse, R23, 0x2 ;  /* 0x0000001702137211 */ /* 0x042fe400078e10ff */
[----:B------:R-:W-:-:S03]  /*0690*/  LEA R5, R2, R5, 0x2 ;  /* 0x0000000502057211 */ /* 0x000fc600078e10ff */
[----:B------:R-:W5:Y:S04]  /*06a0*/  LDG.E R34, desc[UR8][R34.64] ;  /* 0x0000000822227981 */ /* 0x000f68000c1e1900 */
[----:B--2---:R-:W-:Y:S04]  /*06b0*/  STS [R31], R32 ;  /* 0x000000201f007388 */ /* 0x004fe80000000800 */
[----:B----4-:R0:W-:Y:S04]  /*06c0*/  STS [R37], R20 ;  /* 0x0000001425007388 */ /* 0x0101e80000000800 */
[----:B------:R1:W-:Y:S01]  /*06d0*/  STS [R24], R22 ;  /* 0x0000001618007388 */ /* 0x0003e20000000800 */
[----:B0-----:R-:W-:-:S03]  /*06e0*/  IMAD.WIDE.U32 R20, R23, 0x4, R10 ;  /* 0x0000000417147825 */ /* 0x001fc600078e000a */
[----:B------:R0:W-:Y:S01]  /*06f0*/  STS [R31+UR7], R16 ;  /* 0x000000101f007988 */ /* 0x0001e20008000807 */
[--C-:B------:R-:W-:Y:S01]  /*0700*/  IMAD.WIDE.U32 R36, R15, 0x4, R10.reuse ;  /* 0x000000040f247825 */ /* 0x100fe200078e000a */
[C---:B-1----:R-:W-:Y:S02]  /*0710*/  LEA R24, R2.reuse, R13, 0x3 ;  /* 0x0000000d02187211 */ /* 0x042fe400078e18ff */
[----:B------:R1:W2:Y:S01]  /*0720*/  LDG.E R20, desc[UR8][R20.64] ;  /* 0x0000000814147981 */ /* 0x0002a2000c1e1900 */
[----:B------:R-:W-:Y:S01]  /*0730*/  LEA R15, R2, R15, 0x2 ;  /* 0x0000000f020f7211 */ /* 0x000fe200078e10ff */
[--C-:B------:R-:W-:Y:S02]  /*0740*/  IMAD.WIDE.U32 R22, R33, 0x4, R10.reuse ;  /* 0x0000000421167825 */ /* 0x100fe400078e000a */
[----:B---3--:R3:W-:Y:S02]  /*0750*/  STS [R13], R7 ;  /* 0x000000070d007388 */ /* 0x0087e40000000800 */
[----:B0-----:R-:W-:-:S02]  /*0760*/  IMAD.WIDE.U32 R16, R19, 0x4, R10 ;  /* 0x0000000413107825 */ /* 0x001fc400078e000a */
[----:B-----5:R-:W-:Y:S01]  /*0770*/  STS [R26], R14 ;  /* 0x0000000e1a007388 */ /* 0x020fe20000000800 */
[C---:B-1----:R-:W-:Y:S01]  /*0780*/  LEA R21, R2.reuse, R33, 0x2 ;  /* 0x0000002102157211 */ /* 0x042fe200078e10ff */
[--C-:B------:R-:W-:Y:S02]  /*0790*/  IMAD.WIDE.U32 R30, R5, 0x4, R10.reuse ;  /* 0x00000004051e7825 */ /* 0x100fe400078e000a */
[----:B------:R-:W-:Y:S01]  /*07a0*/  STS [R24], R12 ;  /* 0x0000000c18007388 */ /* 0x000fe20000000800 */
[----:B---3--:R-:W-:Y:S01]  /*07b0*/  LEA R7, R2, R13, 0x4 ;  /* 0x0000000d02077211 */ /* 0x008fe200078e20ff */
[--C-:B------:R-:W-:Y:S02]  /*07c0*/  IMAD.WIDE.U32 R32, R15, 0x4, R10.reuse ;  /* 0x000000040f207825 */ /* 0x100fe400078e000a */
[----:B------:R0:W-:Y:S04]  /*07d0*/  STS [R13+UR7], R18 ;  /* 0x000000120d007988 */ /* 0x0001e80008000807 */
[----:B------:R1:W3:Y:S04]  /*07e0*/  LDG.E R36, desc[UR8][R36.64] ;  /* 0x0000000824247981 */ /* 0x0002e8000c1e1900 */
[----:B------:R-:W4:Y:S01]  /*07f0*/  LDG.E R22, desc[UR8][R22.64] ;  /* 0x0000000816167981 */ /* 0x000f22000c1e1900 */
[----:B0-----:R-:W-:-:S03]  /*0800*/  IMAD.WIDE.U32 R12, R21, 0x4, R10 ;  /* 0x00000004150c7825 */ /* 0x001fc600078e000a */
[----:B------:R0:W5:Y:S04]  /*0810*/  LDG.E R16, desc[UR8][R16.64] ;  /* 0x0000000810107981 */ /* 0x000168000c1e1900 */
[----:B------:R0:W5:Y:S04]  /*0820*/  LDG.E R30, desc[UR8][R30.64] ;  /* 0x000000081e1e7981 */ /* 0x000168000c1e1900 */
[----:B------:R-:W5:Y:S04]  /*0830*/  LDG.E R32, desc[UR8][R32.64] ;  /* 0x0000000820207981 */ /* 0x000f68000c1e1900 */
[----:B------:R-:W5:Y:S01]  /*0840*/  LDG.E R12, desc[UR8][R12.64] ;  /* 0x000000080c0c7981 */ /* 0x000f62000c1e1900 */
[----:B------:R-:W-:-:S02]  /*0850*/  IADD3 R6, PT, PT, R6, 0x10, RZ ;  /* 0x0000001006067810 */ /* 0x000fc40007ffe0ff */
[-C--:B-1----:R-:W-:Y:S02]  /*0860*/  LEA R37, R2, R7.reuse, 0x2 ;  /* 0x0000000702257211 */ /* 0x082fe400078e10ff */
[----:B------:R-:W-:Y:S02]  /*0870*/  ISETP.GE.AND P1, PT, R6, -0xc, PT ;  /* 0xfffffff40600780c */ /* 0x000fe40003f26270 */
[CC--:B------:R-:W-:Y:S02]  /*0880*/  LEA R35, R2.reuse, R7.reuse, 0x4 ;  /* 0x0000000702237211 */ /* 0x0c0fe400078e20ff */
[C---:B0-----:R-:W-:Y:S02]  /*0890*/  LEA R17, R2.reuse, R7, 0x3 ;  /* 0x0000000702117211 */ /* 0x041fe400078e18ff */
[C---:B------:R-:W-:Y:S02]  /*08a0*/  LEA R25, R2.reuse, R25, 0x2 ;  /* 0x0000001902197211 */ /* 0x040fe400078e10ff */
[----:B------:R-:W-:-:S02]  /*08b0*/  LEA R14, R2, R35, 0x2 ;  /* 0x00000023020e7211 */ /* 0x000fc400078e10ff */
[C---:B------:R-:W-:Y:S02]  /*08c0*/  LEA R31, R2.reuse, R35, 0x3 ;  /* 0x00000023021f7211 */ /* 0x040fe400078e18ff */
[----:B------:R-:W-:-:S04]  /*08d0*/  LEA R25, R2, R25, 0x2 ;  /* 0x0000001902197211 */ /* 0x000fc800078e10ff */
[C---:B------:R-:W-:Y:S01]  /*08e0*/  LEA R25, R2.reuse, R25, 0x2 ;  /* 0x0000001902197211 */ /* 0x040fe200078e10ff */
[C---:B------:R-:W-:Y:S01]  /*08f0*/  IMAD R23, R2.reuse, 0x4, R19 ;  /* 0x0000000402177824 */ /* 0x040fe200078e0213 */
[C---:B------:R-:W-:Y:S02]  /*0900*/  LEA R5, R2.reuse, R5, 0x2 ;  /* 0x0000000502057211 */ /* 0x040fe400078e10ff */
[C---:B------:R-:W-:Y:S02]  /*0910*/  LEA R25, R2.reuse, R25, 0x2 ;  /* 0x0000001902197211 */ /* 0x040fe400078e10ff */
[C---:B------:R-:W-:Y:S01]  /*0920*/  LEA R21, R2.reuse, R21, 0x2 ;  /* 0x0000001502157211 */ /* 0x040fe200078e10ff */
[----:B--2---:R-:W-:Y:S04]  /*0930*/  STS [R7], R20 ;  /* 0x0000001407007388 */ /* 0x004fe80000000800 */
[----:B------:R-:W-:Y:S04]  /*0940*/  STS [R37], R34 ;  /* 0x0000002225007388 */ /* 0x000fe80000000800 */
[----:B---3--:R0:W-:Y:S04]  /*0950*/  STS [R17], R36 ;  /* 0x0000002411007388 */ /* 0x0081e80000000800 */
[----:B----4-:R-:W-:Y:S04]  /*0960*/  STS [R7+UR7], R22 ;  /* 0x0000001607007988 */ /* 0x010fe80008000807 */
[----:B-----5:R-:W-:Y:S04]  /*0970*/  STS [R35], R16 ;  /* 0x0000001023007388 */ /* 0x020fe80000000800 */
[----:B------:R-:W-:Y:S04]  /*0980*/  STS [R14], R30 ;  /* 0x0000001e0e007388 */ /* 0x000fe80000000800 */
[----:B------:R1:W-:Y:S01]  /*0990*/  STS [R31], R32 ;  /* 0x000000201f007388 */ /* 0x0003e20000000800 */
[----:B0-----:R-:W-:-:S03]  /*09a0*/  LEA R17, R2, R15, 0x2 ;  /* 0x0000000f02117211 */ /* 0x001fc600078e10ff */
[----:B------:R2:W-:Y:S01]  /*09b0*/  STS [R35+UR7], R12 ;  /* 0x0000000c23007988 */ /* 0x0005e20008000807 */
[----:B-1----:R-:W-:Y:S01]  /*09c0*/  LEA R31, R2, R35, 0x4 ;  /* 0x00000023021f7211 */ /* 0x002fe200078e20ff */
[----:B------:R-:W-:Y:S06]  /*09d0*/  @!P1 BRA `(.L_x_4) ;  /* 0xfffffff800b49947 */ /* 0x000fec000383ffff */
.L_x_3:
[----:B------:R-:W-:-:S04]  /*09e0*/  IADD3 R7, PT, PT, -R6, RZ, RZ ;  /* 0x000000ff06077210 */ /* 0x000fc80007ffe1ff */
[----:B------:R-:W-:-:S13]  /*09f0*/  ISETP.GT.AND P1, PT, R7, 0x4, PT ;  /* 0x000000040700780c */ /* 0x000fda0003f24270 */
[----:B------:R-:W-:Y:S05]  /*0a00*/  @!P1 BRA `(.L_x_5) ;  /* 0x0000000000ac9947 */ /* 0x000fea0003800000 */
[----:B------:R-:W0:Y:S02]  /*0a10*/  LDC.64 R10, c[0x0][0x380] ;  /* 0x0000e000ff0a7b82 */ /* 0x000e240000000a00 */
[----:B0-----:R-:W-:Y:S01]  /*0a20*/  IMAD.WIDE.U32 R36, R23, 0x4, R10 ;  /* 0x0000000417247825 */ /* 0x001fe200078e000a */
[----:B------:R-:W-:-:S03]  /*0a30*/  LEA R23, R2, R23, 0x2 ;  /* 0x0000001702177211 */ /* 0x000fc600078e10ff */
[--C-:B------:R-:W-:Y:S01]  /*0a40*/  IMAD.WIDE.U32 R18, R5, 0x4, R10.reuse ;  /* 0x0000000405127825 */ /* 0x100fe200078e000a */
[C---:B------:R-:W-:Y:S01]  /*0a50*/  LEA R5, R2.reuse, R5, 0x2 ;  /* 0x0000000502057211 */ /* 0x040fe200078e10ff */
[----:B------:R-:W3:Y:S02]  /*0a60*/  LDG.E R16, desc[UR8][R36.64] ;  /* 0x0000000824107981 */ /* 0x000ee4000c1e1900 */
[--C-:B--2---:R-:W-:Y:S01]  /*0a70*/  IMAD.WIDE.U32 R34, R17, 0x4, R10.reuse ;  /* 0x0000000411227825 */ /* 0x104fe200078e000a */
[C---:B------:R-:W-:Y:S01]  /*0a80*/  LEA R17, R2.reuse, R17, 0x2 ;  /* 0x0000001102117211 */ /* 0x040fe200078e10ff */
[----:B------:R0:W2:Y:S02]  /*0a90*/  LDG.E R22, desc[UR8][R18.64] ;  /* 0x0000000812167981 */ /* 0x0000a4000c1e1900 */
[--C-:B------:R-:W-:Y:S01]  /*0aa0*/  IMAD.WIDE.U32 R32, R21, 0x4, R10.reuse ;  /* 0x0000000415207825 */ /* 0x100fe200078e000a */
[----:B------:R-:W-:Y:S01]  /*0ab0*/  LEA R21, R2, R21, 0x2 ;  /* 0x0000001502157211 */ /* 0x000fe200078e10ff */
[----:B------:R4:W5:Y:S02]  /*0ac0*/  LDG.E R7, desc[UR8][R34.64] ;  /* 0x0000000822077981 */ /* 0x000964000c1e1900 */
[----:B------:R-:W-:-:S02]  /*0ad0*/  IMAD.WIDE.U32 R12, R23, 0x4, R10 ;  /* 0x00000004170c7825 */ /* 0x000fc400078e000a */
[----:B------:R1:W5:Y:S02]  /*0ae0*/  LDG.E R20, desc[UR8][R32.64] ;  /* 0x0000000820147981 */ /* 0x000364000c1e1900 */
[--C-:B------:R-:W-:Y:S02]  /*0af0*/  IMAD.WIDE.U32 R14, R5, 0x4, R10.reuse ;  /* 0x00000004050e7825 */ /* 0x100fe400078e000a */
[----:B------:R1:W5:Y:S02]  /*0b00*/  LDG.E R12, desc[UR8][R12.64] ;  /* 0x000000080c0c7981 */ /* 0x000364000c1e1900 */
[--C-:B0-----:R-:W-:Y:S02]  /*0b10*/  IMAD.WIDE.U32 R18, R17, 0x4, R10.reuse ;  /* 0x0000000411127825 */ /* 0x101fe400078e000a */
[----:B------:R0:W5:Y:S02]  /*0b20*/  LDG.E R14, desc[UR8][R14.64] ;  /* 0x000000080e0e7981 */ /* 0x000164000c1e1900 */
[----:B------:R-:W-:-:S02]  /*0b30*/  IMAD.WIDE.U32 R10, R21, 0x4, R10 ;  /* 0x00000004150a7825 */ /* 0x000fc400078e000a */
[----:B------:R-:W5:Y:S04]  /*0b40*/  LDG.E R18, desc[UR8][R18.64] ;  /* 0x0000000812127981 */ /* 0x000f68000c1e1900 */
[----:B------:R-:W5:Y:S01]  /*0b50*/  LDG.E R10, desc[UR8][R10.64] ;  /* 0x000000080a0a7981 */ /* 0x000f62000c1e1900 */
[CC--:B----4-:R-:W-:Y:S02]  /*0b60*/  LEA R35, R2.reuse, R31.reuse, 0x2 ;  /* 0x0000001f02237211 */ /* 0x0d0fe400078e10ff */
[CC--:B-1----:R-:W-:Y:S02]  /*0b70*/  LEA R33, R2.reuse, R31.reuse, 0x4 ;  /* 0x0000001f02217211 */ /* 0x0c2fe400078e20ff */
[C---:B------:R-:W-:Y:S02]  /*0b80*/  LEA R24, R2.reuse, R31, 0x3 ;  /* 0x0000001f02187211 */ /* 0x040fe400078e18ff */
[----:B------:R-:W-:-:S02]  /*0b90*/  LEA R13, R2, R33, 0x2 ;  /* 0x00000021020d7211 */ /* 0x000fc400078e10ff */
[C---:B0-----:R-:W-:Y:S02]  /*0ba0*/  LEA R15, R2.reuse, R33, 0x3 ;  /* 0x00000021020f7211 */ /* 0x041fe400078e18ff */
[----:B------:R-:W-:Y:S01]  /*0bb0*/  LEA R25, R2, R25, 0x2 ;  /* 0x0000001902197211 */ /* 0x000fe200078e10ff */
[----:B------:R-:W-:Y:S01]  /*0bc0*/  VIADD R6, R6, 0x8 ;  /* 0x0000000806067836 */ /* 0x000fe20000000000 */
[----:B------:R-:W-:Y:S02]  /*0bd0*/  PLOP3.LUT P0, PT, PT, PT, PT, 0x8, 0x80 ;  /* 0x000000000080781c */ /* 0x000fe40003f0e170 */
[C---:B------:R-:W-:Y:S02]  /*0be0*/  LEA R25, R2.reuse, R25, 0x2 ;  /* 0x0000001902197211 */ /* 0x040fe400078e10ff */
[C---:B------:R-:W-:Y:S02]  /*0bf0*/  LEA R5, R2.reuse, R5, 0x2 ;  /* 0x0000000502057211 */ /* 0x040fe400078e10ff */
[----:B------:R-:W-:-:S02]  /*0c00*/  LEA R17, R2, R17, 0x2 ;  /* 0x0000001102117211 */ /* 0x000fc400078e10ff */
[C---:B------:R-:W-:Y:S02]  /*0c10*/  LEA R21, R2.reuse, R21, 0x2 ;  /* 0x0000001502157211 */ /* 0x040fe400078e10ff */
[C---:B------:R-:W-:Y:S01]  /*0c20*/  LEA R23, R2.reuse, R23, 0x2 ;  /* 0x0000001702177211 */ /* 0x040fe200078e10ff */
[----:B---3--:R-:W-:Y:S04]  /*0c30*/  STS [R31], R16 ;  /* 0x000000101f007388 */ /* 0x008fe80000000800 */
[----:B--2---:R-:W-:Y:S04]  /*0c40*/  STS [R35], R22 ;  /* 0x0000001623007388 */ /* 0x004fe80000000800 */
[----:B-----5:R-:W-:Y:S04]  /*0c50*/  STS [R24], R7 ;  /* 0x0000000718007388 */ /* 0x020fe80000000800 */
[----:B------:R0:W-:Y:S04]  /*0c60*/  STS [R31+UR7], R20 ;  /* 0x000000141f007988 */ /* 0x0001e80008000807 */
[----:B------:R3:W-:Y:S04]  /*0c70*/  STS [R33], R12 ;  /* 0x0000000c21007388 */ /* 0x0007e80000000800 */
[----:B------:R3:W-:Y:S04]  /*0c80*/  STS [R13], R14 ;  /* 0x0000000e0d007388 */ /* 0x0007e80000000800 */
[----:B------:R3:W-:Y:S04]  /*0c90*/  STS [R15], R18 ;  /* 0x000000120f007388 */ /* 0x0007e80000000800 */
[----:B------:R3:W-:Y:S01]  /*0ca0*/  STS [R33+UR7], R10 ;  /* 0x0000000a21007988 */ /* 0x0007e20008000807 */
[----:B0-----:R-:W-:-:S07]  /*0cb0*/  LEA R31, R2, R33, 0x4 ;  /* 0x00000021021f7211 */ /* 0x001fce00078e20ff */
.L_x_5:
[----:B------:R-:W-:-:S13]  /*0cc0*/  ISETP.EQ.AND P1, PT, R6, RZ, PT ;  /* 0x000000ff0600720c */ /* 0x000fda0003f22270 */
[----:B------:R-:W-:Y:S05]  /*0cd0*/  @!P0 BRA P1, `(.L_x_1) ;  /* 0x00000000005c8947 */ /* 0x000fea0000800000 */
.L_x_2:
[----:B-1-3--:R-:W-:-:S04]  /*0ce0*/  IMAD.WIDE.U32 R18, R23, 0x4, R8 ;  /* 0x0000000417127825 */ /* 0x00afc800078e0008 */
[--C-:B------:R-:W-:Y:S02]  /*0cf0*/  IMAD.WIDE.U32 R14, R5, 0x4, R8.reuse ;  /* 0x00000004050e7825 */ /* 0x100fe400078e0008 */
[----:B------:R-:W3:Y:S02]  /*0d00*/  LDG.E R18, desc[UR8][R18.64] ;  /* 0x0000000812127981 */ /* 0x000ee4000c1e1900 */
[--C-:B--2---:R-:W-:Y:S02]  /*0d10*/  IMAD.WIDE.U32 R12, R17, 0x4, R8.reuse ;  /* 0x00000004110c7825 */ /* 0x104fe400078e0008 */
[----:B------:R-:W2:Y:S02]  /*0d20*/  LDG.E R14, desc[UR8][R14.64] ;  /* 0x000000080e0e7981 */ /* 0x000ea4000c1e1900 */
[----:B------:R-:W-:Y:S02]  /*0d30*/  IMAD.WIDE.U32 R10, R21, 0x4, R8 ;  /* 0x00000004150a7825 */ /* 0x000fe400078e0008 */
[----:B------:R-:W4:Y:S04]  /*0d40*/  LDG.E R12, desc[UR8][R12.64] ;  /* 0x000000080c0c7981 */ /* 0x000f28000c1e1900 */
[----:B------:R-:W5:Y:S01]  /*0d50*/  LDG.E R10, desc[UR8][R10.64] ;  /* 0x000000080a0a7981 */ /* 0x000f62000c1e1900 */
[----:B------:R-:W-:-:S04]  /*0d60*/  IADD3 R6, PT, PT, R6, 0x4, RZ ;  /* 0x0000000406067810 */ /* 0x000fc80007ffe0ff */
[----:B------:R-:W-:Y:S02]  /*0d70*/  ISETP.NE.AND P0, PT, R6, RZ, PT ;  /* 0x000000ff0600720c */ /* 0x000fe40003f05270 */
[CC--:B------:R-:W-:Y:S02]  /*0d80*/  LEA R7, R2.reuse, R31.reuse, 0x2 ;  /* 0x0000001f02077211 */ /* 0x0c0fe400078e10ff */
[C---:B------:R-:W-:Y:S02]  /*0d90*/  LEA R33, R2.reuse, R31, 0x3 ;  /* 0x0000001f02217211 */ /* 0x040fe400078e18ff */
[C---:B------:R-:W-:Y:S02]  /*0da0*/  LEA R25, R2.reuse, R25, 0x2 ;  /* 0x0000001902197211 */ /* 0x040fe400078e10ff */
[C---:B------:R-:W-:Y:S02]  /*0db0*/  LEA R5, R2.reuse, R5, 0x2 ;  /* 0x0000000502057211 */ /* 0x040fe400078e10ff */
[----:B------:R-:W-:-:S02]  /*0dc0*/  LEA R17, R2, R17, 0x2 ;  /* 0x0000001102117211 */ /* 0x000fc400078e10ff */
[C---:B------:R-:W-:Y:S02]  /*0dd0*/  LEA R23, R2.reuse, R23, 0x2 ;  /* 0x0000001702177211 */ /* 0x040fe400078e10ff */
[C---:B------:R-:W-:Y:S01]  /*0de0*/  LEA R21, R2.reuse, R21, 0x2 ;  /* 0x0000001502157211 */ /* 0x040fe200078e10ff */
[----:B---3--:R-:W-:Y:S04]  /*0df0*/  STS [R31], R18 ;  /* 0x000000121f007388 */ /* 0x008fe80000000800 */
[----:B--2---:R-:W-:Y:S04]  /*0e00*/  STS [R7], R14 ;  /* 0x0000000e07007388 */ /* 0x004fe80000000800 */
[----:B----4-:R-:W-:Y:S04]  /*0e10*/  STS [R33], R12 ;  /* 0x0000000c21007388 */ /* 0x010fe80000000800 */
[----:B-----5:R0:W-:Y:S02]  /*0e20*/  STS [R31+UR7], R10 ;  /* 0x0000000a1f007988 */ /* 0x0201e40008000807 */
[----:B0-----:R-:W-:Y:S01]  /*0e30*/  LEA R31, R2, R31, 0x4 ;  /* 0x0000001f021f7211 */ /* 0x001fe200078e20ff */
[----:B------:R-:W-:Y:S06]  /*0e40*/  @P0 BRA `(.L_x_2) ;  /* 0xfffffffc00a40947 */ /* 0x000fec000383ffff */
.L_x_1:
[----:B------:R-:W-:-:S13]  /*0e50*/  ISETP.NE.AND P0, PT, R4, RZ, PT ;  /* 0x000000ff0400720c */ /* 0x000fda0003f05270 */
[----:B------:R-:W-:Y:S05]  /*0e60*/  @!P0 BRA `(.L_x_0) ;  /* 0x0000000000448947 */ /* 0x000fea0003800000 */
[----:B------:R-:W0:Y:S01]  /*0e70*/  S2UR UR5, SR_CgaCtaId ;  /* 0x00000000000579c3 */ /* 0x000e220000008800 */
[----:B------:R-:W-:Y:S01]  /*0e80*/  UMOV UR4, 0x400 ;  /* 0x0000040000047882 */ /* 0x000fe20000000000 */
[----:B------:R-:W-:Y:S01]  /*0e90*/  IMAD.IADD R25, R3, 0x1, R25 ;  /* 0x0000000103197824 */ /* 0x000fe200078e0219 */
[----:B------:R-:W-:Y:S01]  /*0ea0*/  UIADD3 UR4, UPT, UPT, UR4, 0x7c0, URZ ;  /* 0x000007c004047890 */ /* 0x000fe2000fffe0ff */
[----:B-1----:R-:W-:Y:S02]  /*0eb0*/  IADD3 R8, PT, PT, -R4, RZ, RZ ;  /* 0x000000ff04087210 */ /* 0x002fe40007ffe1ff */
[----:B------:R-:W-:Y:S02]  /*0ec0*/  IMAD R9, R28, 0xc, R25 ;  /* 0x0000000c1c097824 */ /* 0x000fe400078e0219 */
[----:B------:R-:W1:Y:S01]  /*0ed0*/  LDC.64 R6, c[0x0][0x380] ;  /* 0x0000e000ff067b82 */ /* 0x000e620000000a00 */
[----:B0-----:R-:W-:-:S06]  /*0ee0*/  ULEA UR4, UR5, UR4, 0x18 ;  /* 0x0000000405047291 */ /* 0x001fcc000f8ec0ff */
[----:B------:R-:W-:-:S07]  /*0ef0*/  LEA R25, R25, UR4, 0x2 ;  /* 0x0000000419197c11 */ /* 0x000fce000f8e10ff */
.L_x_6:
[----:B-1----:R-:W-:-:S06]  /*0f00*/  IMAD.WIDE.U32 R4, R9, 0x4, R6 ;  /* 0x0000000409047825 */ /* 0x002fcc00078e0006 */
[----:B------:R-:W4:Y:S01]  /*0f10*/  LDG.E R4, desc[UR8][R4.64] ;  /* 0x0000000804047981 */ /* 0x000f22000c1e1900 */
[----:B------:R-:W-:Y:S02]  /*0f20*/  IADD3 R8, PT, PT, R8, 0x1, RZ ;  /* 0x0000000108087810 */ /* 0x000fe40007ffe0ff */
[----:B------:R-:W-:Y:S02]  /*0f30*/  IADD3 R9, PT, PT, R9, UR6, RZ ;  /* 0x0000000609097c10 */ /* 0x000fe4000fffe0ff */
[----:B------:R-:W-:Y:S01]  /*0f40*/  ISETP.NE.AND P0, PT, R8, RZ, PT ;  /* 0x000000ff0800720c */ /* 0x000fe20003f05270 */
[----:B----4-:R0:W-:Y:S02]  /*0f50*/  STS [R25], R4 ;  /* 0x0000000419007388 */ /* 0x0101e40000000800 */
[----:B0-----:R-:W-:-:S10]  /*0f60*/  LEA R25, R2, R25, 0x2 ;  /* 0x0000001902197211 */ /* 0x001fd400078e10ff */
[----:B------:R-:W-:Y:S05]  /*0f70*/  @P0 BRA `(.L_x_6) ;  /* 0xfffffffc00e00947 */ /* 0x000fea000383ffff */
.L_x_0:
[----:B------:R-:W-:Y:S01]  /*0f80*/  ISETP.GT.U32.AND P0, PT, R3, 0x1df, PT ;  /* 0x000001df0300780c */ /* 0x000fe20003f04070 */
[----:B------:R-:W-:-:S12]  /*0f90*/  BSSY.RECONVERGENT B0, `(.L_x_7) ;  /* 0x0000050000007945 */ /* 0x000fd80003800200 */
[----:B------:R-:W-:Y:S05]  /*0fa0*/  @P0 BRA `(.L_x_8) ;  /* 0x0000000400380947 */ /* 0x000fea0003800000 */
[----:B-1----:R-:W0:Y:S01]  /*0fb0*/  I2F.U32.RP R9, UR6 ;  /* 0x0000000600097d06 */ /* 0x002e220008209000 */
[----:B------:R-:W-:Y:S01]  /*0fc0*/  IADD3 R6, PT, PT, R3, UR6, RZ ;  /* 0x0000000603067c10 */ /* 0x000fe2000fffe0ff */
[----:B------:R-:W-:Y:S01]  /*0fd0*/  BSSY.RECONVERGENT B1, `(.L_x_9) ;  /* 0x000002f000017945 */ /* 0x000fe20003800200 */
[----:B------:R-:W-:Y:S02]  /*0fe0*/  IADD3 R11, PT, PT, RZ, -UR6, RZ ;  /* 0x80000006ff0b7c10 */ /* 0x000fe4000fffe0ff */
[C---:B------:R-:W-:Y:S02]  /*0ff0*/  ISETP.GE.AND P0, PT, R6.reuse, 0x1e0, PT ;  /* 0x000001e00600780c */ /* 0x040fe40003f06270 */
[----:B------:R-:W-:Y:S02]  /*1000*/  VIMNMX R7, PT, PT, R6, 0x1e0, !PT ;  /* 0x000001e006077848 */ /* 0x000fe40007fe0100 */
[----:B------:R-:W-:Y:S02]  /*1010*/  SEL R8, RZ, 0x1, P0 ;  /* 0x00000001ff087807 */ /* 0x000fe40000000000 */
[----:B------:R-:W-:-:S02]  /*1020*/  ISETP.NE.U32.AND P2, PT, RZ, UR6, PT ;  /* 0x00000006ff007c0c */ /* 0x000fc4000bf45070 */
[----:B------:R-:W-:Y:S01]  /*1030*/  IADD3 R7, PT, PT, R7, -R6, -R8 ;  /* 0x8000000607077210 */ /* 0x000fe20007ffe808 */
[----:B0-----:R-:W0:Y:S02]  /*1040*/  MUFU.RCP R9, R9 ;  /* 0x0000000900097308 */ /* 0x001e240000001000 */
[----:B0-----:R-:W-:-:S06]  /*1050*/  IADD3 R4, PT, PT, R9, 0xffffffe, RZ ;  /* 0x0ffffffe09047810 */ /* 0x001fcc0007ffe0ff */
[----:B------:R0:W1:Y:S02]  /*1060*/  F2I.FTZ.U32.TRUNC.NTZ R5, R4 ;  /* 0x0000000400057305 */ /* 0x000064000021f000 */
[----:B0-----:R-:W-:Y:S02]  /*1070*/  HFMA2 R4, -RZ, RZ, 0, 0 ;  /* 0x00000000ff047431 */ /* 0x001fe400000001ff */
[----:B-1----:R-:W-:-:S04]  /*1080*/  IMAD R11, R11, R5, RZ ;  /* 0x000000050b0b7224 */ /* 0x002fc800078e02ff */
[----:B---3--:R-:W-:-:S06]  /*1090*/  IMAD.HI.U32 R10, R5, R11, R4 ;  /* 0x0000000b050a7227 */ /* 0x008fcc00078e0004 */
[----:B------:R-:W-:-:S05]  /*10a0*/  IMAD.HI.U32 R5, R10, R7, RZ ;  /* 0x000000070a057227 */ /* 0x000fca00078e00ff */
[----:B------:R-:W-:-:S05]  /*10b0*/  IADD3 R4, PT, PT, -R5, RZ, RZ ;  /* 0x000000ff05047210 */ /* 0x000fca0007ffe1ff */
[----:B------:R-:W-:-:S05]  /*10c0*/  IMAD R7, R4, UR6, R7 ;  /* 0x0000000604077c24 */ /* 0x000fca000f8e0207 */
[----:B------:R-:W-:-:S13]  /*10d0*/  ISETP.GE.U32.AND P0, PT, R7, UR6, PT ;  /* 0x0000000607007c0c */ /* 0x000fda000bf06070 */
[----:B------:R-:W-:Y:S02]  /*10e0*/  @P0 IADD3 R7, PT, PT, R7, -UR6, RZ ;  /* 0x8000000607070c10 */ /* 0x000fe4000fffe0ff */
[----:B------:R-:W-:Y:S02]  /*10f0*/  @P0 IADD3 R5, PT, PT, R5, 0x1, RZ ;  /* 0x0000000105050810 */ /* 0x000fe40007ffe0ff */
[----:B------:R-:W-:Y:S02]  /*1100*/  ISETP.GE.U32.AND P1, PT, R7, UR6, PT ;  /* 0x0000000607007c0c */ /* 0x000fe4000bf26070 */
[----:B------:R-:W-:-:S11]  /*1110*/  MOV R7, R3 ;  /* 0x0000000300077202 */ /* 0x000fd60000000f00 */
[----:B------:R-:W-:Y:S02]  /*1120*/  @P1 IADD3 R5, PT, PT, R5, 0x1, RZ ;  /* 0x0000000105051810 */ /* 0x000fe40007ffe0ff */
[----:B------:R-:W-:-:S04]  /*1130*/  @!P2 LOP3.LUT R5, RZ, UR6, RZ, 0x33, !PT ;  /* 0x00000006ff05ac12 */ /* 0x000fc8000f8e33ff */
[----:B------:R-:W-:-:S04]  /*1140*/  IADD3 R8, PT, PT, R8, R5, RZ ;  /* 0x0000000508087210 */ /* 0x000fc80007ffe0ff */
[C---:B------:R-:W-:Y:S02]  /*1150*/  LOP3.LUT R4, R8.reuse, 0x3, RZ, 0xc0, !PT ;  /* 0x0000000308047812 */ /* 0x040fe400078ec0ff */
[----:B------:R-:W-:Y:S02]  /*1160*/  ISETP.GE.U32.AND P1, PT, R8, 0x3, PT ;  /* 0x000000030800780c */ /* 0x000fe40003f26070 */
[----:B------:R-:W-:-:S13]  /*1170*/  ISETP.NE.AND P0, PT, R4, 0x3, PT ;  /* 0x000000030400780c */ /* 0x000fda0003f05270 */
[----:B------:R-:W-:Y:S05]  /*1180*/  @!P0 BRA `(.L_x_10) ;  /* 0x00000000004c8947 */ /* 0x000fea0003800000 */
[----:B------:R-:W0:Y:S01]  /*1190*/  S2UR UR5, SR_CgaCtaId ;  /* 0x00000000000579c3 */ /* 0x000e220000008800 */
[----:B------:R-:W-:Y:S01]  /*11a0*/  IADD3 R8, PT, PT, R8, 0x1, RZ ;  /* 0x0000000108087810 */ /* 0x000fe20007ffe0ff */
[----:B------:R-:W-:Y:S01]  /*11b0*/  UMOV UR4, 0x400 ;  /* 0x0000040000047882 */ /* 0x000fe20000000000 */
[--C-:B------:R-:W-:Y:S02]  /*11c0*/  IMAD R13, R0, 0x1e8, R3.reuse ;  /* 0x000001e8000d7824 */ /* 0x100fe400078e0203 */
[----:B------:R-:W-:Y:S01]  /*11d0*/  LOP3.LUT R8, R8, 0x3, RZ, 0xc0, !PT ;  /* 0x0000000308087812 */ /* 0x000fe200078ec0ff */
[----:B------:R-:W-:Y:S02]  /*11e0*/  IMAD.MOV.U32 R7, RZ, RZ, R3 ;  /* 0x000000ffff077224 */ /* 0x000fe400078e0003 */
[----:B------:R-:W1:Y:S01]  /*11f0*/  LDC.64 R4, c[0x0][0x388] ;  /* 0x0000e200ff047b82 */ /* 0x000e620000000a00 */
[----:B------:R-:W-:Y:S01]  /*1200*/  IADD3 R6, PT, PT, -R8, RZ, RZ ;  /* 0x000000ff08067210 */ /* 0x000fe20007ffe1ff */
[----:B0-----:R-:W-:-:S06]  /*1210*/  ULEA UR4, UR5, UR4, 0x18 ;  /* 0x0000000405047291 */ /* 0x001fcc000f8ec0ff */
[----:B------:R-:W-:-:S07]  /*1220*/  LEA R11, R3, UR4, 0x2 ;  /* 0x00000004030b7c11 */ /* 0x000fce000f8e10ff */
.L_x_11:
[----:B-1----:R-:W-:-:S06]  /*1230*/  IMAD.WIDE.U32 R8, R13, 0x4, R4 ;  /* 0x000000040d087825 */ /* 0x002fcc00078e0004 */
[----:B------:R-:W3:Y:S01]  /*1240*/  LDG.E.CONSTANT R8, desc[UR8][R8.64] ;  /* 0x0000000808087981 */ /* 0x000ee2000c1e9900 */
[----:B------:R-:W-:Y:S02]  /*1250*/  IADD3 R6, PT, PT, R6, 0x1, RZ ;  /* 0x0000000106067810 */ /* 0x000fe40007ffe0ff */
[----:B------:R-:W-:Y:S02]  /*1260*/  IADD3 R7, PT, PT, R7, UR6, RZ ;  /* 0x0000000607077c10 */ /* 0x000fe4000fffe0ff */
[----:B------:R-:W-:Y:S02]  /*1270*/  ISETP.NE.AND P0, PT, R6, RZ, PT ;  /* 0x000000ff0600720c */ /* 0x000fe40003f05270 */
[----:B------:R-:W-:Y:S01]  /*1280*/  IADD3 R13, PT, PT, R13, UR6, RZ ;  /* 0x000000060d0d7c10 */ /* 0x000fe2000fffe0ff */
[----:B---3--:R0:W-:Y:S02]  /*1290*/  STS [R11], R8 ;  /* 0x000000080b007388 */ /* 0x0081e40000000800 */
[----:B0-----:R-:W-:-:S08]  /*12a0*/  LEA R11, R2, R11, 0x2 ;  /* 0x0000000b020b7211 */ /* 0x001fd000078e10ff */
[----:B------:R-:W-:Y:S05]  /*12b0*/  @P0 BRA `(.L_x_11) ;  /* 0xfffffffc00dc0947 */ /* 0x000fea000383ffff */
.L_x_10:
[----:B------:R-:W-:Y:S05]  /*12c0*/  BSYNC.RECONVERGENT B1 ;  /* 0x0000000000017941 */ /* 0x000fea0003800200 */
.L_x_9:
[----:B------:R-:W-:Y:S05]  /*12d0*/  @!P1 BRA `(.L_x_8) ;  /* 0x00000000006c9947 */ /* 0x000fea0003800000 */
[----:B------:R-:W0:Y:S01]  /*12e0*/  S2R R9, SR_CgaCtaId ;  /* 0x0000000000097919 */ /* 0x000e220000008800 */
[----:B------:R-:W1:Y:S01]  /*12f0*/  LDC.64 R4, c[0x0][0x388] ;  /* 0x0000e200ff047b82 */ /* 0x000e620000000a00 */
[----:B------:R-:W-:-:S04]  /*1300*/  MOV R6, 0x400 ;  /* 0x0000040000067802 */ /* 0x000fc80000000f00 */
[----:B0-----:R-:W-:-:S07]  /*1310*/  LEA R6, R9, R6, 0x18 ;  /* 0x0000000609067211 */ /* 0x001fce00078ec0ff */
.L_x_12:
[----:B------:R-:W-:-:S05]  /*1320*/  IMAD R13, R0, 0x1e8, R7 ;  /* 0x000001e8000d7824 */ /* 0x000fca00078e0207 */
[C---:B------:R-:W-:Y:S01]  /*1330*/  IADD3 R15, PT, PT, R13.reuse, UR6, RZ ;  /* 0x000000060d0f7c10 */ /* 0x040fe2000fffe0ff */
[----:B012---:R-:W-:-:S03]  /*1340*/  IMAD.WIDE.U32 R12, R13, 0x4, R4 ;  /* 0x000000040d0c7825 */ /* 0x007fc600078e0004 */
[C---:B------:R-:W-:Y:S01]  /*1350*/  IADD3 R11, PT, PT, R15.reuse, UR6, RZ ;  /* 0x000000060f0b7c10 */ /* 0x040fe2000fffe0ff */
[--C-:B------:R-:W-:Y:S02]  /*1360*/  IMAD.WIDE.U32 R14, R15, 0x4, R4.reuse ;  /* 0x000000040f0e7825 */ /* 0x100fe400078e0004 */
[----:B------:R-:W2:Y:S01]  /*1370*/  LDG.E.CONSTANT R12, desc[UR8][R12.64] ;  /* 0x000000080c0c7981 */ /* 0x000ea2000c1e9900 */
[C---:B------:R-:W-:Y:S01]  /*1380*/  IADD3 R9, PT, PT, R11.reuse, UR6, RZ ;  /* 0x000000060b097c10 */ /* 0x040fe2000fffe0ff */
[--C-:B------:R-:W-:Y:S02]  /*1390*/  IMAD.WIDE.U32 R10, R11, 0x4, R4.reuse ;  /* 0x000000040b0a7825 */ /* 0x100fe400078e0004 */
[----:B------:R-:W3:Y:S02]  /*13a0*/  LDG.E.CONSTANT R14, desc[UR8][R14.64] ;  /* 0x000000080e0e7981 */ /* 0x000ee4000c1e9900 */
[----:B------:R-:W-:Y:S02]  /*13b0*/  IMAD.WIDE.U32 R8, R9, 0x4, R4 ;  /* 0x0000000409087825 */ /* 0x000fe400078e0004 */
[----:B------:R-:W4:Y:S04]  /*13c0*/  LDG.E.CONSTANT R10, desc[UR8][R10.64] ;  /* 0x000000080a0a7981 */ /* 0x000f28000c1e9900 */
[----:B------:R-:W5:Y:S01]  /*13d0*/  LDG.E.CONSTANT R8, desc[UR8][R8.64] ;  /* 0x0000000808087981 */ /* 0x000f62000c1e9900 */
[----:B------:R-:W-:-:S04]  /*13e0*/  LEA R17, R7, R6, 0x2 ;  /* 0x0000000607117211 */ /* 0x000fc800078e10ff */
[----:B------:R-:W-:-:S04]  /*13f0*/  LEA R19, R2, R17, 0x2 ;  /* 0x0000001102137211 */ /* 0x000fc800078e10ff */
[----:B------:R-:W-:-:S04]  /*1400*/  LEA R21, R2, R19, 0x2 ;  /* 0x0000001302157211 */ /* 0x000fc800078e10ff */
[C---:B------:R-:W-:Y:S02]  /*1410*/  LEA R23, R2.reuse, R21, 0x2 ;  /* 0x0000001502177211 */ /* 0x040fe400078e10ff */
[----:B------:R-:W-:-:S04]  /*1420*/  LEA R7, R2, R7, 0x2 ;  /* 0x0000000702077211 */ /* 0x000fc800078e10ff */
[----:B------:R-:W-:Y:S01]  /*1430*/  ISETP.GE.AND P0, PT, R7, 0x1e0, PT ;  /* 0x000001e00700780c */ /* 0x000fe20003f06270 */
[----:B--2---:R0:W-:Y:S04]  /*1440*/  STS [R17], R12 ;  /* 0x0000000c11007388 */ /* 0x0041e80000000800 */
[----:B---3--:R0:W-:Y:S04]  /*1450*/  STS [R19], R14 ;  /* 0x0000000e13007388 */ /* 0x0081e80000000800 */
[----:B----4-:R0:W-:Y:S04]  /*1460*/  STS [R21], R10 ;  /* 0x0000000a15007388 */ /* 0x0101e80000000800 */
[----:B-----5:R0:W-:Y:S01]  /*1470*/  STS [R23], R8 ;  /* 0x0000000817007388 */ /* 0x0201e20000000800 */
[----:B------:R-:W-:Y:S05]  /*1480*/  @!P0 BRA `(.L_x_12) ;  /* 0xfffffffc00a48947 */ /* 0x000fea000383ffff */
.L_x_8:
[----:B------:R-:W-:Y:S05]  /*1490*/  BSYNC.RECONVERGENT B0 ;  /* 0x0000000000007941 */ /* 0x000fea0003800200 */
.L_x_7:
[----:B------:R-:W-:Y:S01]  /*14a0*/  ISETP.GT.U32.AND P0, PT, R3, 0x7, PT ;  /* 0x000000070300780c */ /* 0x000fe20003f04070 */
[----:B------:R-:W-:-:S12]  /*14b0*/  BSSY.RECONVERGENT B0, `(.L_x_13) ;  /* 0x0000058000007945 */ /* 0x000fd80003800200 */
[----:B------:R-:W-:Y:S05]  /*14c0*/  @P0 BRA `(.L_x_14) ;  /* 0x0000000400580947 */ /* 0x000fea0003800000 */
[----:B-1----:R-:W1:Y:S01]  /*14d0*/  I2F.U32.RP R9, UR6 ;  /* 0x0000000600097d06 */ /* 0x002e620008209000 */
[----:B0-----:R-:W-:Y:S01]  /*14e0*/  VIADD R8, R3, UR6 ;  /* 0x0000000603087c36 */ /* 0x001fe20008000000 */
[----:B------:R-:W-:Y:S01]  /*14f0*/  IADD3 R11, PT, PT, RZ, -UR6, RZ ;  /* 0x80000006ff0b7c10 */ /* 0x000fe2000fffe0ff */
[----:B------:R-:W-:Y:S01]  /*1500*/  BSSY.RECONVERGENT B1, `(.L_x_15) ;  /* 0x0000032000017945 */ /* 0x000fe20003800200 */
[----:B------:R-:W-:Y:S02]  /*1510*/  ISETP.NE.U32.AND P2, PT, RZ, UR6, PT ;  /* 0x00000006ff007c0c */ /* 0x000fe4000bf45070 */
[C---:B------:R-:W-:Y:S02]  /*1520*/  ISETP.GE.AND P0, PT, R8.reuse, 0x8, PT ;  /* 0x000000080800780c */ /* 0x040fe40003f06270 */
[----:B------:R-:W-:Y:S02]  /*1530*/  VIMNMX R6, PT, PT, R8, 0x8, !PT ;  /* 0x0000000808067848 */ /* 0x000fe40007fe0100 */
[----:B------:R-:W-:-:S02]  /*1540*/  SEL R7, RZ, 0x1, P0 ;  /* 0x00000001ff077807 */ /* 0x000fc40000000000 */
[----:B---3--:R-:W-:Y:S02]  /*1550*/  MOV R15, R3 ;  /* 0x00000003000f7202 */ /* 0x008fe40000000f00 */
[----:B------:R-:W-:Y:S01]  /*1560*/  IADD3 R6, PT, PT, R6, -R8, -R7 ;  /* 0x8000000806067210 */ /* 0x000fe20007ffe807 */
[----:B-1----:R-:W0:Y:S02]  /*1570*/  MUFU.RCP R9, R9 ;  /* 0x0000000900097308 */ /* 0x002e240000001000 */
[----:B0-----:R-:W-:-:S06]  /*1580*/  IADD3 R4, PT, PT, R9, 0xffffffe, RZ ;  /* 0x0ffffffe09047810 */ /* 0x001fcc0007ffe0ff */
[----:B------:R0:W1:Y:S02]  /*1590*/  F2I.FTZ.U32.TRUNC.NTZ R5, R4 ;  /* 0x0000000400057305 */ /* 0x000064000021f000 */
[----:B0-----:R-:W-:Y:S02]  /*15a0*/  HFMA2 R4, -RZ, RZ, 0, 0 ;  /* 0x00000000ff047431 */ /* 0x001fe400000001ff */
[----:B-1----:R-:W-:-:S04]  /*15b0*/  IMAD R11, R11, R5, RZ ;  /* 0x000000050b0b7224 */ /* 0x002fc800078e02ff */
[----:B------:R-:W-:-:S06]  /*15c0*/  IMAD.HI.U32 R11, R5, R11, R4 ;  /* 0x0000000b050b7227 */ /* 0x000fcc00078e0004 */
[----:B------:R-:W-:-:S05]  /*15d0*/  IMAD.HI.U32 R4, R11, R6, RZ ;  /* 0x000000060b047227 */ /* 0x000fca00078e00ff */
[----:B------:R-:W-:-:S05]  /*15e0*/  IADD3 R5, PT, PT, -R4, RZ, RZ ;  /* 0x000000ff04057210 */ /* 0x000fca0007ffe1ff */
[----:B------:R-:W-:-:S05]  /*15f0*/  IMAD R6, R5, UR6, R6 ;  /* 0x0000000605067c24 */ /* 0x000fca000f8e0206 */
[----:B------:R-:W-:-:S13]  /*1600*/  ISETP.GE.U32.AND P0, PT, R6, UR6, PT ;  /* 0x0000000606007c0c */ /* 0x000fda000bf06070 */
[----:B------:R-:W-:Y:S02]  /*1610*/  @P0 IADD3 R6, PT, PT, R6, -UR6, RZ ;  /* 0x8000000606060c10 */ /* 0x000fe4000fffe0ff */
[----:B------:R-:W-:Y:S02]  /*1620*/  @P0 IADD3 R4, PT, PT, R4, 0x1, RZ ;  /* 0x0000000104040810 */ /* 0x000fe40007ffe0ff */
[----:B------:R-:W-:-:S13]  /*1630*/  ISETP.GE.U32.AND P1, PT, R6, UR6, PT ;  /* 0x0000000606007c0c */ /* 0x000fda000bf26070 */
[----:B------:R-:W-:Y:S02]  /*1640*/  @P1 IADD3 R4, PT, PT, R4, 0x1, RZ ;  /* 0x0000000104041810 */ /* 0x000fe40007ffe0ff */
[----:B------:R-:W-:-:S04]  /*1650*/  @!P2 LOP3.LUT R4, RZ, UR6, RZ, 0x33, !PT ;  /* 0x00000006ff04ac12 */ /* 0x000fc8000f8e33ff */
[----:B------:R-:W-:-:S04]  /*1660*/  IADD3 R8, PT, PT, R7, R4, RZ ;  /* 0x0000000407087210 */ /* 0x000fc80007ffe0ff */
[----:B------:R-:W-:-:S04]  /*1670*/  LOP3.LUT R4, R8, 0x3, RZ, 0xc0, !PT ;  /* 0x0000000308047812 */ /* 0x000fc800078ec0ff */
[----:B------:R-:W-:-:S13]  /*1680*/  ISETP.NE.AND P0, PT, R4, 0x3, PT ;  /* 0x000000030400780c */ /* 0x000fda0003f05270 */
[----:B------:R-:W-:Y:S05]  /*1690*/  @!P0 BRA `(.L_x_16) ;  /* 0x0000000000608947 */ /* 0x000fea0003800000 */
[----:B------:R-:W0:Y:S01]  /*16a0*/  S2UR UR5, SR_CgaCtaId ;  /* 0x00000000000579c3 */ /* 0x000e220000008800 */
[----:B------:R-:W-:Y:S01]  /*16b0*/  UMOV UR4, 0x400 ;  /* 0x0000040000047882 */ /* 0x000fe20000000000 */
[----:B------:R-:W-:Y:S01]  /*16c0*/  IADD3 R6, PT, PT, R8, 0x1, RZ ;  /* 0x0000000108067810 */ /* 0x000fe20007ffe0ff */
[----:B------:R-:W-:Y:S01]  /*16d0*/  UIADD3 UR4, UPT, UPT, UR4, 0x7a0, URZ ;  /* 0x000007a004047890 */ /* 0x000fe2000fffe0ff */
[----:B------:R-:W-:Y:S01]  /*16e0*/  BSSY.RECONVERGENT B2, `(.L_x_17) ;  /* 0x0000012000027945 */ /* 0x000fe20003800200 */
[----:B------:R-:W-:Y:S01]  /*16f0*/  IADD3 R15, PT, PT, R3, 0x1e0, RZ ;  /* 0x000001e0030f7810 */ /* 0x000fe20007ffe0ff */
[----:B------:R-:W-:Y:S01]  /*1700*/  IMAD R10, R0, 0x1e8, R3 ;  /* 0x000001e8000a7824 */ /* 0x000fe200078e0203 */
[----:B------:R-:W-:Y:S01]  /*1710*/  LOP3.LUT R6, R6, 0x3, RZ, 0xc0, !PT ;  /* 0x0000000306067812 */ /* 0x000fe200078ec0ff */
[----:B------:R-:W1:Y:S03]  /*1720*/  LDC.64 R4, c[0x0][0x388] ;  /* 0x0000e200ff047b82 */ /* 0x000e660000000a00 */
[----:B------:R-:W-:Y:S01]  /*1730*/  IADD3 R11, PT, PT, -R6, RZ, RZ ;  /* 0x000000ff060b7210 */ /* 0x000fe20007ffe1ff */
[----:B0-----:R-:W-:-:S06]  /*1740*/  ULEA UR4, UR5, UR4, 0x18 ;  /* 0x0000000405047291 */ /* 0x001fcc000f8ec0ff */
[----:B------:R-:W-:-:S07]  /*1750*/  LEA R9, R3, UR4, 0x2 ;  /* 0x0000000403097c11 */ /* 0x000fce000f8e10ff */
.L_x_18:
[----:B------:R-:W-:-:S05]  /*1760*/  IADD3 R7, PT, PT, R10, 0x1e0, RZ ;  /* 0x000001e00a077810 */ /* 0x000fca0007ffe0ff */
        /* <DEDUP_REMOVED lines=9> */
[----:B------:R-:W-:Y:S05]  /*1800*/  BSYNC.RECONVERGENT B2 ;  /* 0x0000000000027941 */ /* 0x000fea0003800200 */
.L_x_17:
[----:B------:R-:W-:-:S07]  /*1810*/  VIADD R15, R15, 0xfffffe20 ;  /* 0xfffffe200f0f7836 */ /* 0x000fce0000000000 */
.L_x_16:
[----:B------:R-:W-:Y:S05]  /*1820*/  BSYNC.RECONVERGENT B1 ;  /* 0x0000000000017941 */ /* 0x000fea0003800200 */
.L_x_15:
[----:B------:R-:W-:-:S13]  /*1830*/  ISETP.GE.U32.AND P0, PT, R8, 0x3, PT ;  /* 0x000000030800780c */ /* 0x000fda0003f06070 */
[----:B------:R-:W-:Y:S05]  /*1840*/  @!P0 BRA `(.L_x_14) ;  /* 0x0000000000788947 */ /* 0x000fea0003800000 */
[----:B------:R-:W0:Y:S01]  /*1850*/  S2R R9, SR_CgaCtaId ;  /* 0x0000000000097919 */ /* 0x000e220000008800 */
[----:B------:R-:W1:Y:S01]  /*1860*/  LDC.64 R4, c[0x0][0x388] ;  /* 0x0000e200ff047b82 */ /* 0x000e620000000a00 */
[----:B------:R-:W-:Y:S01]  /*1870*/  HFMA2 R7, -RZ, RZ, 0, 2.9087066650390625e-05 ;  /* 0x000001e8ff077431 */ /* 0x000fe200000001ff */
[----:B------:R-:W-:-:S04]  /*1880*/  MOV R6, 0x400 ;  /* 0x0000040000067802 */ /* 0x000fc80000000f00 */
[----:B------:R-:W-:Y:S01]  /*1890*/  IADD3 R6, PT, PT, R6, 0x7a0, RZ ;  /* 0x000007a006067810 */ /* 0x000fe20007ffe0ff */
[----:B------:R-:W-:-:S03]  /*18a0*/  IMAD R14, R0, R7, 0x1e0 ;  /* 0x000001e0000e7424 */ /* 0x000fc600078e0207 */
[----:B0-----:R-:W-:-:S07]  /*18b0*/  LEA R0, R9, R6, 0x18 ;  /* 0x0000000609007211 */ /* 0x001fce00078ec0ff */
.L_x_19:
[----:B------:R-:W-:-:S04]  /*18c0*/  IADD3 R11, PT, PT, R14, R15, RZ ;  /* 0x0000000f0e0b7210 */ /* 0x000fc80007ffe0ff */
[C---:B------:R-:W-:Y:S01]  /*18d0*/  IADD3 R13, PT, PT, R11.reuse, UR6, RZ ;  /* 0x000000060b0d7c10 */ /* 0x040fe2000fffe0ff */
[----:B01----:R-:W-:-:S03]  /*18e0*/  IMAD.WIDE.U32 R10, R11, 0x4, R4 ;  /* 0x000000040b0a7825 */ /* 0x003fc600078e0004 */
[C---:B------:R-:W-:Y:S01]  /*18f0*/  IADD3 R9, PT, PT, R13.reuse, UR6, RZ ;  /* 0x000000060d097c10 */ /* 0x040fe2000fffe0ff */
[--C-:B--2---:R-:W-:Y:S02]  /*1900*/  IMAD.WIDE.U32 R12, R13, 0x4, R4.reuse ;  /* 0x000000040d0c7825 */ /* 0x104fe400078e0004 */
        /* <DEDUP_REMOVED lines=18> */
.L_x_14:
[----:B------:R-:W-:Y:S05]  /*1a30*/  BSYNC.RECONVERGENT B0 ;  /* 0x0000000000007941 */ /* 0x000fea0003800200 */
.L_x_13:
[----:B------:R-:W4:Y:S02]  /*1a40*/  LDCU UR4, c[0x0][0x3a0] ;  /* 0x00007400ff0477ac */ /* 0x000f240008000800 */
[----:B----4-:R-:W-:-:S09]  /*1a50*/  UISETP.GE.AND UP0, UPT, UR4, 0x1, UPT ;  /* 0x000000010400788c */ /* 0x010fd2000bf06270 */
[----:B------:R-:W-:Y:S05]  /*1a60*/  BRA.U !UP0, `(.L_x_20) ;  /* 0x0000003908207547 */ /* 0x000fea000b800000 */
[----:B------:R-:W4:Y:S01]  /*1a70*/  I2F.U32.RP R0, R27 ;  /* 0x0000001b00007306 */ /* 0x000f220000209000 */
[----:B------:R-:W-:Y:S01]  /*1a80*/  IADD3 R7, PT, PT, RZ, -R27, RZ ;  /* 0x8000001bff077210 */ /* 0x000fe20007ffe0ff */
[----:B------:R-:W-:Y:S01]  /*1a90*/  UIADD3 UR4, UPT, UPT, -UR4, URZ, URZ ;  /* 0x000000ff04047290 */ /* 0x000fe2000fffe1ff */
[----:B------:R-:W-:Y:S02]  /*1aa0*/  ISETP.NE.U32.AND P2, PT, R27, RZ, PT ;  /* 0x000000ff1b00720c */ /* 0x000fe40003f45070 */
[----:B------:R-:W-:-:S03]  /*1ab0*/  MOV R30, 0x400 ;  /* 0x00000400001e7802 */ /* 0x000fc60000000f00 */
[----:B----4-:R-:W4:Y:S02]  /*1ac0*/  MUFU.RCP R0, R0 ;  /* 0x0000000000007308 */ /* 0x010f240000001000 */
[----:B----4-:R-:W-:Y:S02]  /*1ad0*/  IADD3 R4, PT, PT, R0, 0xffffffe, RZ ;  /* 0x0ffffffe00047810 */ /* 0x010fe40007ffe0ff */
[----:B------:R-:W-:-:S04]  /*1ae0*/  IADD3 R0, PT, PT, R30, 0x7c0, RZ ;  /* 0x000007c01e007810 */ /* 0x000fc80007ffe0ff */
[----:B------:R4:W5:Y:S02]  /*1af0*/  F2I.FTZ.U32.TRUNC.NTZ R5, R4 ;  /* 0x0000000400057305 */ /* 0x000964000021f000 */
[----:B----4-:R-:W-:Y:S01]  /*1b00*/  MOV R4, RZ ;  /* 0x000000ff00047202 */ /* 0x010fe20000000f00 */
[----:B-----5:R-:W-:-:S04]  /*1b10*/  IMAD R7, R7, R5, RZ ;  /* 0x0000000507077224 */ /* 0x020fc800078e02ff */
[----:B------:R-:W-:Y:S02]  /*1b20*/  IMAD.HI.U32 R24, R5, R7, R4 ;  /* 0x0000000705187227 */ /* 0x000fe400078e0004 */
[----:B------:R-:W4:Y:S04]  /*1b30*/  S2R R5, SR_CgaCtaId ;  /* 0x0000000000057919 */ /* 0x000f280000008800 */
[----:B------:R-:W-:-:S05]  /*1b40*/  IMAD.HI.U32 R24, R24, R3, RZ ;  /* 0x0000000318187227 */ /* 0x000fca00078e00ff */
[----:B------:R-:W-:-:S05]  /*1b50*/  IADD3 R2, PT, PT, -R24, RZ, RZ ;  /* 0x000000ff18027210 */ /* 0x000fca0007ffe1ff */
[----:B------:R-:W-:-:S05]  /*1b60*/  IMAD R2, R27, R2, R3 ;  /* 0x000000021b027224 */ /* 0x000fca00078e0203 */
[----:B------:R-:W-:-:S13]  /*1b70*/  ISETP.GE.U32.AND P0, PT, R2, R27, PT ;  /* 0x0000001b0200720c */ /* 0x000fda0003f06070 */
[----:B------:R-:W-:Y:S01]  /*1b80*/  @P0 IMAD.IADD R2, R2, 0x1, -R27 ;  /* 0x0000000102020824 */ /* 0x000fe200078e0a1b */
[----:B------:R-:W-:Y:S02]  /*1b90*/  @P0 IADD3 R24, PT, PT, R24, 0x1, RZ ;  /* 0x0000000118180810 */ /* 0x000fe40007ffe0ff */
[C---:B----4-:R-:W-:Y:S02]  /*1ba0*/  LEA R0, R5.reuse, R0, 0x18 ;  /* 0x0000000005007211 */ /* 0x050fe400078ec0ff */
[----:B------:R-:W-:Y:S02]  /*1bb0*/  ISETP.GE.U32.AND P1, PT, R2, R27, PT ;  /* 0x0000001b0200720c */ /* 0x000fe40003f26070 */
[----:B------:R-:W-:Y:S01]  /*1bc0*/  LEA R30, R5, R30, 0x18 ;  /* 0x0000001e051e7211 */ /* 0x000fe200078ec0ff */
[----:B------:R-:W-:-:S10]  /*1bd0*/  IMAD R26, R3, 0x30, R0 ;  /* 0x00000030031a7824 */ /* 0x000fd400078e0200 */
[----:B------:R-:W-:Y:S02]  /*1be0*/  @P1 IADD3 R24, PT, PT, R24, 0x1, RZ ;  /* 0x0000000118181810 */ /* 0x000fe40007ffe0ff */
[----:B------:R-:W-:-:S04]  /*1bf0*/  @!P2 LOP3.LUT R24, RZ, R27, RZ, 0x33, !PT ;  /* 0x0000001bff18a212 */ /* 0x000fc800078e33ff */
[C---:B------:R-:W-:Y:S02]  /*1c00*/  IADD3 R4, PT, PT, -R24.reuse, RZ, RZ ;  /* 0x000000ff18047210 */ /* 0x040fe40007ffe1ff */
[----:B------:R-:W-:-:S03]  /*1c10*/  IADD3 R2, PT, PT, R24, -0x1, RZ ;  /* 0xffffffff18027810 */ /* 0x000fc60007ffe0ff */
[----:B------:R-:W-:Y:S01]  /*1c20*/  IMAD R25, R27, R4, R3 ;  /* 0x000000041b197224 */ /* 0x000fe200078e0203 */
[----:B------:R-:W-:-:S13]  /*1c30*/  ISETP.GE.U32.AND P4, PT, R2, R29, PT ;  /* 0x0000001d0200720c */ /* 0x000fda0003f86070 */
.L_x_41:
[----:B------:R-:W-:Y:S01]  /*1c40*/  BAR.SYNC.DEFER_BLOCKING 0x0 ;  /* 0x0000000000007b1d */ /* 0x000fe20000010000 */
[C---:B----4-:R-:W-:Y:S02]  /*1c50*/  IADD3 R4, PT, PT, R25.reuse, -0x1, RZ ;  /* 0xffffffff19047810 */ /* 0x050fe40007ffe0ff */
[----:B0-----:R-:W-:Y:S02]  /*1c60*/  IADD3 R6, PT, PT, R25, 0x1, RZ ;  /* 0x0000000119067810 */ /* 0x001fe40007ffe0ff */
[C---:B------:R-:W-:Y:S01]  /*1c70*/  ISETP.GE.U32.AND P0, PT, R24.reuse, R29, PT ;  /* 0x0000001d1800720c */ /* 0x040fe20003f06070 */
[----:B------:R-:W-:Y:S01]  /*1c80*/  BSSY.RECONVERGENT B0, `(.L_x_21) ;  /* 0x0000078000007945 */ /* 0x000fe20003800200 */
[----:B-1----:R-:W-:Y:S02]  /*1c90*/  IADD3 R8, PT, PT, R24, 0x1, RZ ;  /* 0x0000000118087810 */ /* 0x002fe40007ffe0ff */
[-C--:B------:R-:W-:Y:S02]  /*1ca0*/  ISETP.GE.U32.OR P1, PT, R4, R27.reuse, P0 ;  /* 0x0000001b0400720c */ /* 0x080fe40000726470 */
[----:B------:R-:W-:-:S02]  /*1cb0*/  ISETP.GE.U32.OR P2, PT, R6, R27, P0 ;  /* 0x0000001b0600720c */ /* 0x000fc40000746470 */
[----:B------:R-:W-:Y:S01]  /*1cc0*/  ISETP.GE.U32.AND P3, PT, R8, R29, PT ;  /* 0x0000001d0800720c */ /* 0x000fe20003f66070 */
[----:B------:R0:W1:Y:S01]  /*1cd0*/  LDS.128 R4, [R30+0x7b0] ;  /* 0x0007b0001e047984 */ /* 0x0000620000000c00 */
[----:B------:R-:W-:Y:S11]  /*1ce0*/  @P4 BRA `(.L_x_22) ;  /* 0x0000000400c44947 */ /* 0x000ff60003800000 */
[----:B------:R-:W-:-:S04]  /*1cf0*/  IMAD R9, R27, R2, R25 ;  /* 0x000000021b097224 */ /* 0x000fc800078e0219 */
[----:B0-----:R-:W-:-:S05]  /*1d00*/  IMAD R30, R9, 0x30, R0 ;  /* 0x00000030091e7824 */ /* 0x001fca00078e0200 */
[----:B------:R-:W0:Y:S02]  /*1d10*/  LDS.128 R20, [R30] ;  /* 0x000000001e147984 */ /* 0x000e240000000c00 */
[----:B0-----:R-:W-:Y:S02]  /*1d20*/  FSETP.GEU.AND P4, PT, R20, 0.5, PT ;  /* 0x3f0000001400780b */ /* 0x001fe40003f8e000 */
[----:B------:R-:W-:Y:S02]  /*1d30*/  FSETP.GEU.AND P6, PT, R21, 0.5, PT ;  /* 0x3f0000001500780b */ /* 0x000fe40003fce000 */
[----:B------:R-:W-:-:S09]  /*1d40*/  FSETP.GEU.AND P5, PT, R22, 0.5, PT ;  /* 0x3f0000001600780b */ /* 0x000fd20003fae000 */
[----:B------:R-:W0:Y:S01]  /*1d50*/  @P4 S2R R9, SR_CgaCtaId ;  /* 0x0000000000094919 */ /* 0x000e220000008800 */
[----:B------:R-:W-:Y:S02]  /*1d60*/  @P4 MOV R8, 0x400 ;  /* 0x0000040000084802 */ /* 0x000fe40000000f00 */
[----:B--23--:R-:W-:Y:S01]  /*1d70*/  @P6 MOV R12, 0x400 ;  /* 0x00000400000c6802 */ /* 0x00cfe20000000f00 */
[----:B------:R-:W2:Y:S01]  /*1d80*/  @P6 S2R R13, SR_CgaCtaId ;  /* 0x00000000000d6919 */ /* 0x000ea20000008800 */
[----:B------:R-:W3:Y:S01]  /*1d90*/  @P5 S2R R14, SR_CgaCtaId ;  /* 0x00000000000e5919 */ /* 0x000ee20000008800 */
[----:B0-----:R-:W-:Y:S02]  /*1da0*/  @P4 LEA R8, R9, R8, 0x18 ;  /* 0x0000000809084211 */ /* 0x001fe400078ec0ff */
[----:B--2---:R-:W-:-:S04]  /*1db0*/  @P6 LEA R12, R13, R12, 0x18 ;  /* 0x0000000c0d0c6211 */ /* 0x004fc800078ec0ff */
[----:B------:R-:W1:Y:S04]  /*1dc0*/  @P4 LDS.128 R8, [R8+0x10] ;  /* 0x0000100008084984 */ /* 0x000e680000000c00 */
[----:B------:R-:W0:Y:S01]  /*1dd0*/  @P6 LDS.128 R16, [R12+0x30] ;  /* 0x000030000c106984 */ /* 0x000e220000000c00 */
[C---:B-1----:R-:W-:Y:S01]  /*1de0*/  @P4 FFMA R4, R20.reuse, R8, R4 ;  /* 0x0000000814044223 */ /* 0x042fe20000000004 */
[C---:B------:R-:W-:Y:S01]  /*1df0*/  @P4 FFMA R5, R20.reuse, R9, R5 ;  /* 0x0000000914054223 */ /* 0x040fe20000000005 */
[C---:B------:R-:W-:Y:S01]  /*1e00*/  @P4 FFMA R6, R20.reuse, R10, R6 ;  /* 0x0000000a14064223 */ /* 0x040fe20000000006 */
[----:B------:R-:W-:Y:S01]  /*1e10*/  @P4 FFMA R7, R20, R11, R7 ;  /* 0x0000000b14074223 */ /* 0x000fe20000000007 */
[----:B------:R-:W-:Y:S01]  /*1e20*/  FSETP.GEU.AND P4, PT, R23, 0.5, PT ;  /* 0x3f0000001700780b */ /* 0x000fe20003f8e000 */
[C---:B0-----:R-:W-:Y:S01]  /*1e30*/  @P6 FFMA R5, R21.reuse, R17, R5 ;  /* 0x0000001115056223 */ /* 0x041fe20000000005 */
[----:B------:R-:W-:Y:S01]  /*1e40*/  @P5 MOV R9, 0x400 ;  /* 0x0000040000095802 */ /* 0x000fe20000000f00 */
[----:B------:R-:W-:Y:S01]  /*1e50*/  @P6 FFMA R4, R16, R21, R4 ;  /* 0x0000001510046223 */ /* 0x000fe20000000004 */
[C---:B------:R-:W-:Y:S01]  /*1e60*/  @P6 FFMA R6, R21.reuse, R18, R6 ;  /* 0x0000001215066223 */ /* 0x040fe20000000006 */
[----:B------:R-:W-:Y:S01]  /*1e70*/  @P6 FFMA R7, R21, R19, R7 ;  /* 0x0000001315076223 */ /* 0x000fe20000000007 */
[----:B---3--:R-:W-:-:S02]  /*1e80*/  @P5 LEA R14, R14, R9, 0x18 ;  /* 0x000000090e0e5211 */ /* 0x008fc400078ec0ff */
[----:B------:R-:W0:Y:S04]  /*1e90*/  LDS.128 R8, [R30+0x10] ;  /* 0x000010001e087984 */ /* 0x000e280000000c00 */
[----:B------:R-:W1:Y:S01]  /*1ea0*/  @P5 LDS.128 R12, [R14+0x50] ;  /* 0x000050000e0c5984 */ /* 0x000e620000000c00 */
[----:B------:R-:W-:Y:S01]  /*1eb0*/  @P4 MOV R16, 0x400 ;  /* 0x0000040000104802 */ /* 0x000fe20000000f00 */
[----:B------:R-:W2:Y:S03]  /*1ec0*/  @P4 S2R R17, SR_CgaCtaId ;  /* 0x0000000000114919 */ /* 0x000ea60000008800 */
[----:B--2---:R-:W-:Y:S02]  /*1ed0*/  @P4 LEA R16, R17, R16, 0x18 ;  /* 0x0000001011104211 */ /* 0x004fe400078ec0ff */
[----:B0-----:R-:W-:Y:S01]  /*1ee0*/  FSETP.GEU.AND P6, PT, R8, 0.5, PT ;  /* 0x3f0000000800780b */ /* 0x001fe20003fce000 */
[----:B-1----:R-:W-:Y:S01]  /*1ef0*/  @P5 FFMA R5, R22, R13, R5 ;  /* 0x0000000d16055223 */ /* 0x002fe20000000005 */
[----:B------:R-:W-:-:S02]  /*1f00*/  @P5 FFMA R4, R12, R22, R4 ;  /* 0x000000160c045223 */ /* 0x000fc40000000004 */
[----:B------:R-:W0:Y:S01]  /*1f10*/  @P4 LDS.128 R16, [R16+0x70] ;  /* 0x0000700010104984 */ /* 0x000e220000000c00 */
[C---:B------:R-:W-:Y:S01]  /*1f20*/  @P5 FFMA R6, R22.reuse, R14, R6 ;  /* 0x0000000e16065223 */ /* 0x040fe20000000006 */
[----:B------:R-:W-:Y:S01]  /*1f30*/  @P5 FFMA R7, R22, R15, R7 ;  /* 0x0000000f16075223 */ /* 0x000fe20000000007 */
[----:B------:R-:W-:-:S06]  /*1f40*/  FSETP.GEU.AND P5, PT, R9, 0.5, PT ;  /* 0x3f0000000900780b */ /* 0x000fcc0003fae000 */
[----:B------:R-:W1:Y:S01]  /*1f50*/  @P6 S2R R13, SR_CgaCtaId ;  /* 0x00000000000d6919 */ /* 0x000e620000008800 */
[----:B------:R-:W-:Y:S01]  /*1f60*/  @P6 MOV R12, 0x400 ;  /* 0x00000400000c6802 */ /* 0x000fe20000000f00 */
[----:B0-----:R-:W-:-:S03]  /*1f70*/  @P4 FFMA R5, R23, R17, R5 ;  /* 0x0000001117054223 */ /* 0x001fc60000000005 */
[----:B-1----:R-:W-:Y:S02]  /*1f80*/  @P6 LEA R13, R13, R12, 0x18 ;  /* 0x0000000c0d0d6211 */ /* 0x002fe400078ec0ff */
[----:B------:R-:W0:Y:S01]  /*1f90*/  @P5 S2R R17, SR_CgaCtaId ;  /* 0x0000000000115919 */ /* 0x000e220000008800 */
[----:B------:R-:W-:Y:S01]  /*1fa0*/  @P4 FFMA R4, R16, R23, R4 ;  /* 0x0000001710044223 */ /* 0x000fe20000000004 */
[----:B------:R-:W-:Y:S01]  /*1fb0*/  @P5 MOV R16, 0x400 ;  /* 0x0000040000105802 */ /* 0x000fe20000000f00 */
[C---:B------:R-:W-:Y:S01]  /*1fc0*/  @P4 FFMA R6, R23.reuse, R18, R6 ;  /* 0x0000001217064223 */ /* 0x040fe20000000006 */
[----:B------:R-:W-:Y:S01]  /*1fd0*/  @P4 FFMA R7, R23, R19, R7 ;  /* 0x0000001317074223 */ /* 0x000fe20000000007 */
[----:B------:R-:W1:Y:S01]  /*1fe0*/  @P6 LDS.128 R12, [R13+0x90] ;  /* 0x000090000d0c6984 */ /* 0x000e620000000c00 */
[----:B------:R-:W-:-:S03]  /*1ff0*/  FSETP.GEU.AND P4, PT, R10, 0.5, PT ;  /* 0x3f0000000a00780b */ /* 0x000fc60003f8e000 */
[----:B------:R-:W-:Y:S01]  /*2000*/  LDS.128 R20, [R30+0x20] ;  /* 0x000020001e147984 */ /* 0x000fe20000000c00 */
[----:B0-----:R-:W-:-:S06]  /*2010*/  @P5 LEA R16, R17, R16, 0x18 ;  /* 0x0000001011105211 */ /* 0x001fcc00078ec0ff */
[----:B------:R-:W0:Y:S01]  /*2020*/  @P5 LDS.128 R16, [R16+0xb0] ;  /* 0x0000b00010105984 */ /* 0x000e220000000c00 */
[C---:B-1----:R-:W-:Y:S01]  /*2030*/  @P6 FFMA R4, R8.reuse, R12, R4 ;  /* 0x0000000c08046223 */ /* 0x042fe20000000004 */
[C---:B------:R-:W-:Y:S01]  /*2040*/  @P6 FFMA R5, R8.reuse, R13, R5 ;  /* 0x0000000d08056223 */ /* 0x040fe20000000005 */
[----:B------:R-:W1:Y:S01]  /*2050*/  @P4 S2R R12, SR_CgaCtaId ;  /* 0x00000000000c4919 */ /* 0x000e620000008800 */
[C---:B------:R-:W-:Y:S01]  /*2060*/  @P6 FFMA R6, R8.reuse, R14, R6 ;  /* 0x0000000e08066223 */ /* 0x040fe20000000006 */
[----:B------:R-:W-:Y:S01]  /*2070*/  @P6 FFMA R7, R8, R15, R7 ;  /* 0x0000000f08076223 */ /* 0x000fe20000000007 */
[----:B------:R-:W-:Y:S02]  /*2080*/  FSETP.GEU.AND P6, PT, R11, 0.5, PT ;  /* 0x3f0000000b00780b */ /* 0x000fe40003fce000 */
[----:B------:R-:W-:Y:S01]  /*2090*/  @P4 MOV R13, 0x400 ;  /* 0x00000400000d4802 */ /* 0x000fe20000000f00 */
[----:B0-----:R-:W-:Y:S01]  /*20a0*/  @P5 FFMA R4, R16, R9, R4 ;  /* 0x0000000910045223 */ /* 0x001fe20000000004 */
[C---:B------:R-:W-:Y:S01]  /*20b0*/  @P5 FFMA R5, R9.reuse, R17, R5 ;  /* 0x0000001109055223 */ /* 0x040fe20000000005 */
[C---:B------:R-:W-:Y:S01]  /*20c0*/  @P5 FFMA R6, R9.reuse, R18, R6 ;  /* 0x0000001209065223 */ /* 0x040fe20000000006 */
[----:B------:R-:W-:Y:S01]  /*20d0*/  @P5 FFMA R7, R9, R19, R7 ;  /* 0x0000001309075223 */ /* 0x000fe20000000007 */
[----:B------:R-:W-:-:S06]  /*20e0*/  FSETP.GEU.AND P5, PT, R20, 0.5, PT ;  /* 0x3f0000001400780b */ /* 0x000fcc0003fae000 */
[----:B------:R-:W0:Y:S01]  /*20f0*/  @P6 S2R R16, SR_CgaCtaId ;  /* 0x0000000000106919 */ /* 0x000e220000008800 */
[----:B-1----:R-:W-:Y:S02]  /*2100*/  @P4 LEA R12, R12, R13, 0x18 ;  /* 0x0000000d0c0c4211 */ /* 0x002fe400078ec0ff */
[----:B------:R-:W-:-:S04]  /*2110*/  @P6 MOV R9, 0x400 ;  /* 0x0000040000096802 */ /* 0x000fc80000000f00 */
[----:B------:R-:W1:Y:S01]  /*2120*/  @P4 LDS.128 R12, [R12+0xd0] ;  /* 0x0000d0000c0c4984 */ /* 0x000e620000000c00 */
[----:B------:R-:W2:Y:S01]  /*2130*/  @P5 S2R R8, SR_CgaCtaId ;  /* 0x0000000000085919 */ /* 0x000ea20000008800 */
[----:B0-----:R-:W-:Y:S02]  /*2140*/  @P6 LEA R16, R16, R9, 0x18 ;  /* 0x0000000910106211 */ /* 0x001fe400078ec0ff */
[----:B------:R-:W-:-:S04]  /*2150*/  @P5 MOV R9, 0x400 ;  /* 0x0000040000095802 */ /* 0x000fc80000000f00 */
[----:B------:R-:W0:Y:S01]  /*2160*/  @P6 LDS.128 R16, [R16+0xf0] ;  /* 0x0000f00010106984 */ /* 0x000e220000000c00 */
[----:B--2---:R-:W-:Y:S01]  /*2170*/  @P5 LEA R8, R8, R9, 0x18 ;  /* 0x0000000908085211 */ /* 0x004fe200078ec0ff */
[----:B-1----:R-:W-:Y:S01]  /*2180*/  @P4 FFMA R4, R12, R10, R4 ;  /* 0x0000000a0c044223 */ /* 0x002fe20000000004 */
[C---:B------:R-:W-:Y:S01]  /*2190*/  @P4 FFMA R5, R10.reuse, R13, R5 ;  /* 0x0000000d0a054223 */ /* 0x040fe20000000005 */
[C---:B------:R-:W-:Y:S01]  /*21a0*/  @P4 FFMA R6, R10.reuse, R14, R6 ;  /* 0x0000000e0a064223 */ /* 0x040fe20000000006 */
[----:B------:R-:W-:Y:S01]  /*21b0*/  @P4 FFMA R7, R10, R15, R7 ;  /* 0x0000000f0a074223 */ /* 0x000fe20000000007 */
[----:B------:R-:W-:Y:S01]  /*21c0*/  FSETP.GEU.AND P4, PT, R21, 0.5, PT ;  /* 0x3f0000001500780b */ /* 0x000fe20003f8e000 */
[----:B------:R1:W2:-:S12]  /*21d0*/  @P5 LDS.128 R12, [R8+0x110] ;  /* 0x00011000080c5984 */ /* 0x0002980000000c00 */
[----:B------:R-:W3:Y:S01]  /*21e0*/  @P4 S2R R9, SR_CgaCtaId ;  /* 0x0000000000094919 */ /* 0x000ee20000008800 */
[----:B-1----:R-:W-:Y:S01]  /*21f0*/  @P4 MOV R8, 0x400 ;  /* 0x0000040000084802 */ /* 0x002fe20000000f00 */
[----:B0-----:R-:W-:Y:S01]  /*2200*/  @P6 FFMA R4, R16, R11, R4 ;  /* 0x0000000b10046223 */ /* 0x001fe20000000004 */
[C---:B------:R-:W-:Y:S01]  /*2210*/  @P6 FFMA R5, R11.reuse, R17, R5 ;  /* 0x000000110b056223 */ /* 0x040fe20000000005 */
[C---:B------:R-:W-:Y:S01]  /*2220*/  @P6 FFMA R6, R11.reuse, R18, R6 ;  /* 0x000000120b066223 */ /* 0x040fe20000000006 */
[----:B------:R-:W-:Y:S01]  /*2230*/  @P6 FFMA R7, R11, R19, R7 ;  /* 0x000000130b076223 */ /* 0x000fe20000000007 */
[----:B------:R-:W-:Y:S01]  /*2240*/  FSETP.GEU.AND P6, PT, R22, 0.5, PT ;  /* 0x3f0000001600780b */ /* 0x000fe20003fce000 */
[C---:B--2---:R-:W-:Y:S01]  /*2250*/  @P5 FFMA R4, R20.reuse, R12, R4 ;  /* 0x0000000c14045223 */ /* 0x044fe20000000004 */
[C---:B------:R-:W-:Y:S01]  /*2260*/  @P5 FFMA R5, R20.reuse, R13, R5 ;  /* 0x0000000d14055223 */ /* 0x040fe20000000005 */
[C---:B------:R-:W-:Y:S01]  /*2270*/  @P5 FFMA R6, R20.reuse, R14, R6 ;  /* 0x0000000e14065223 */ /* 0x040fe20000000006 */
[----:B------:R-:W-:Y:S01]  /*2280*/  @P5 FFMA R7, R20, R15, R7 ;  /* 0x0000000f14075223 */ /* 0x000fe20000000007 */
[----:B------:R-:W-:-:S08]  /*2290*/  FSETP.GEU.AND P5, PT, R23, 0.5, PT ;  /* 0x3f0000001700780b */ /* 0x000fd00003fae000 */
[----:B------:R-:W0:Y:S01]  /*22a0*/  @P6 S2R R13, SR_CgaCtaId ;  /* 0x00000000000d6919 */ /* 0x000e220000008800 */
[----:B------:R-:W-:Y:S02]  /*22b0*/  @P6 MOV R12, 0x400 ;  /* 0x00000400000c6802 */ /* 0x000fe40000000f00 */
[----:B---3--:R-:W-:-:S06]  /*22c0*/  @P4 LEA R8, R9, R8, 0x18 ;  /* 0x0000000809084211 */ /* 0x008fcc00078ec0ff */
[----:B------:R-:W1:Y:S01]  /*22d0*/  @P4 LDS.128 R8, [R8+0x130] ;  /* 0x0001300008084984 */ /* 0x000e620000000c00 */
[----:B------:R-:W2:Y:S01]  /*22e0*/  @P5 S2R R14, SR_CgaCtaId ;  /* 0x00000000000e5919 */ /* 0x000ea20000008800 */
[----:B0-----:R-:W-:Y:S02]  /*22f0*/  @P6 LEA R12, R13, R12, 0x18 ;  /* 0x0000000c0d0c6211 */ /* 0x001fe400078ec0ff */
[----:B------:R-:W-:-:S04]  /*2300*/  @P5 MOV R13, 0x400 ;  /* 0x00000400000d5802 */ /* 0x000fc80000000f00 */
[----:B--2---:R-:W-:Y:S02]  /*2310*/  @P5 LEA R16, R14, R13, 0x18 ;  /* 0x0000000d0e105211 */ /* 0x004fe400078ec0ff */
[----:B------:R-:W0:Y:S01]  /*2320*/  @P6 LDS.128 R12, [R12+0x150] ;  /* 0x000150000c0c6984 */ /* 0x000e220000000c00 */
[----:B-1----:R-:W-:Y:S01]  /*2330*/  @P4 FFMA R4, R8, R21, R4 ;  /* 0x0000001508044223 */ /* 0x002fe20000000004 */
[C---:B------:R-:W-:Y:S02]  /*2340*/  @P4 FFMA R5, R21.reuse, R9, R5 ;  /* 0x0000000915054223 */ /* 0x040fe40000000005 */
[----:B------:R-:W1:Y:S01]  /*2350*/  @P5 LDS.128 R16, [R16+0x170] ;  /* 0x0001700010105984 */ /* 0x000e620000000c00 */
[C---:B------:R-:W-:Y:S01]  /*2360*/  @P4 FFMA R6, R21.reuse, R10, R6 ;  /* 0x0000000a15064223 */ /* 0x040fe20000000006 */
[----:B------:R-:W-:Y:S01]  /*2370*/  @P4 FFMA R7, R21, R11, R7 ;  /* 0x0000000b15074223 */ /* 0x000fe20000000007 */
[----:B0-----:R-:W-:Y:S01]  /*2380*/  @P6 FFMA R4, R12, R22, R4 ;  /* 0x000000160c046223 */ /* 0x001fe20000000004 */
[C---:B------:R-:W-:Y:S01]  /*2390*/  @P6 FFMA R5, R22.reuse, R13, R5 ;  /* 0x0000000d16056223 */ /* 0x040fe20000000005 */
[C---:B------:R-:W-:Y:S01]  /*23a0*/  @P6 FFMA R6, R22.reuse, R14, R6 ;  /* 0x0000000e16066223 */ /* 0x040fe20000000006 */
[----:B------:R-:W-:Y:S01]  /*23b0*/  @P6 FFMA R7, R22, R15, R7 ;  /* 0x0000000f16076223 */ /* 0x000fe20000000007 */
[----:B-1----:R-:W-:Y:S01]  /*23c0*/  @P5 FFMA R4, R16, R23, R4 ;  /* 0x0000001710045223 */ /* 0x002fe20000000004 */
[C---:B------:R-:W-:Y:S01]  /*23d0*/  @P5 FFMA R5, R23.reuse, R17, R5 ;  /* 0x0000001117055223 */ /* 0x040fe20000000005 */
[C---:B------:R-:W-:Y:S01]  /*23e0*/  @P5 FFMA R6, R23.reuse, R18, R6 ;  /* 0x0000001217065223 */ /* 0x040fe20000000006 */
[----:B------:R-:W-:-:S07]  /*23f0*/  @P5 FFMA R7, R23, R19, R7 ;  /* 0x0000001317075223 */ /* 0x000fce0000000007 */
.L_x_22:
[----:B------:R-:W-:Y:S05]  /*2400*/  BSYNC.RECONVERGENT B0 ;  /* 0x0000000000007941 */ /* 0x000fea0003800200 */
.L_x_21:
[----:B------:R-:W-:Y:S04]  /*2410*/  BSSY.RECONVERGENT B0, `(.L_x_23) ;  /* 0x0000071000007945 */ /* 0x000fe80003800200 */
[----:B------:R-:W-:Y:S05]  /*2420*/  @P1 BRA `(.L_x_24) ;  /* 0x0000000400bc1947 */ /* 0x000fea0003800000 */
[----:B------:R-:W4:Y:S02]  /*2430*/  LDS.128 R20, [R26+-0x30] ;  /* 0xffffd0001a147984 */ /* 0x000f240000000c00 */
[----:B----4-:R-:W-:Y:S02]  /*2440*/  FSETP.GEU.AND P4, PT, R20, 0.5, PT ;  /* 0x3f0000001400780b */ /* 0x010fe40003f8e000 */
[----:B------:R-:W-:Y:S02]  /*2450*/  FSETP.GEU.AND P6, PT, R21, 0.5, PT ;  /* 0x3f0000001500780b */ /* 0x000fe40003fce000 */
[----:B------:R-:W-:-:S09]  /*2460*/  FSETP.GEU.AND P5, PT, R22, 0.5, PT ;  /* 0x3f0000001600780b */ /* 0x000fd20003fae000 */
[----:B------:R-:W4:Y:S01]  /*2470*/  @P4 S2R R9, SR_CgaCtaId ;  /* 0x0000000000094919 */ /* 0x000f220000008800 */
[----:B------:R-:W-:Y:S02]  /*2480*/  @P4 MOV R8, 0x400 ;  /* 0x0000040000084802 */ /* 0x000fe40000000f00 */
[----:B--23--:R-:W-:Y:S01]  /*2490*/  @P6 MOV R12, 0x400 ;  /* 0x00000400000c6802 */ /* 0x00cfe20000000f00 */
[----:B------:R-:W2:Y:S01]  /*24a0*/  @P6 S2R R13, SR_CgaCtaId ;  /* 0x00000000000d6919 */ /* 0x000ea20000008800 */
[----:B0-----:R-:W0:Y:S01]  /*24b0*/  @P5 S2R R30, SR_CgaCtaId ;  /* 0x00000000001e5919 */ /* 0x001e220000008800 */
[----:B----4-:R-:W-:Y:S02]  /*24c0*/  @P4 LEA R8, R9, R8, 0x18 ;  /* 0x0000000809084211 */ /* 0x010fe400078ec0ff */
[----:B--2---:R-:W-:-:S04]  /*24d0*/  @P6 LEA R16, R13, R12, 0x18 ;  /* 0x0000000c0d106211 */ /* 0x004fc800078ec0ff */
[----:B------:R-:W1:Y:S04]  /*24e0*/  @P4 LDS.128 R8, [R8+0x190] ;  /* 0x0001900008084984 */ /* 0x000e680000000c00 */
[----:B------:R-:W2:Y:S04]  /*24f0*/  @P6 LDS.128 R16, [R16+0x1b0] ;  /* 0x0001b00010106984 */ /* 0x000ea80000000c00 */
[----:B------:R-:W3:Y:S01]  /*2500*/  LDS.128 R12, [R26+-0x20] ;  /* 0xffffe0001a0c7984 */ /* 0x000ee20000000c00 */
[C---:B-1----:R-:W-:Y:S01]  /*2510*/  @P4 FFMA R4, R20.reuse, R8, R4 ;  /* 0x0000000814044223 */ /* 0x042fe20000000004 */
[C---:B------:R-:W-:Y:S01]  /*2520*/  @P4 FFMA R5, R20.reuse, R9, R5 ;  /* 0x0000000914054223 */ /* 0x040fe20000000005 */
[C---:B------:R-:W-:Y:S01]  /*2530*/  @P4 FFMA R6, R20.reuse, R10, R6 ;  /* 0x0000000a14064223 */ /* 0x040fe20000000006 */
[----:B------:R-:W-:Y:S01]  /*2540*/  @P4 FFMA R7, R20, R11, R7 ;  /* 0x0000000b14074223 */ /* 0x000fe20000000007 */
[----:B------:R-:W-:Y:S01]  /*2550*/  FSETP.GEU.AND P4, PT, R23, 0.5, PT ;  /* 0x3f0000001700780b */ /* 0x000fe20003f8e000 */
[C---:B--2---:R-:W-:Y:S01]  /*2560*/  @P6 FFMA R5, R21.reuse, R17, R5 ;  /* 0x0000001115056223 */ /* 0x044fe20000000005 */
[----:B------:R-:W-:Y:S01]  /*2570*/  @P5 MOV R9, 0x400 ;  /* 0x0000040000095802 */ /* 0x000fe20000000f00 */
[----:B------:R-:W-:Y:S01]  /*2580*/  @P6 FFMA R4, R16, R21, R4 ;  /* 0x0000001510046223 */ /* 0x000fe20000000004 */
[C---:B------:R-:W-:Y:S01]  /*2590*/  @P6 FFMA R6, R21.reuse, R18, R6 ;  /* 0x0000001215066223 */ /* 0x040fe20000000006 */
[----:B------:R-:W-:Y:S01]  /*25a0*/  @P6 FFMA R7, R21, R19, R7 ;  /* 0x0000001315076223 */ /* 0x000fe20000000007 */
[----:B0-----:R-:W-:-:S02]  /*25b0*/  @P5 LEA R9, R30, R9, 0x18 ;  /* 0x000000091e095211 */ /* 0x001fc400078ec0ff */
[----:B---3--:R-:W-:-:S04]  /*25c0*/  FSETP.GEU.AND P6, PT, R12, 0.5, PT ;  /* 0x3f0000000c00780b */ /* 0x008fc80003fce000 */
[----:B------:R-:W0:Y:S01]  /*25d0*/  @P5 LDS.128 R8, [R9+0x1d0] ;  /* 0x0001d00009085984 */ /* 0x000e220000000c00 */
[----:B------:R-:W-:Y:S01]  /*25e0*/  @P4 MOV R16, 0x400 ;  /* 0x0000040000104802 */ /* 0x000fe20000000f00 */
[----:B------:R-:W1:Y:S07]  /*25f0*/  @P4 S2R R17, SR_CgaCtaId ;  /* 0x0000000000114919 */ /* 0x000e6e0000008800 */
[----:B------:R-:W2:Y:S01]  /*2600*/  @P6 S2R R21, SR_CgaCtaId ;  /* 0x0000000000156919 */ /* 0x000ea20000008800 */
[----:B-1----:R-:W-:Y:S01]  /*2610*/  @P4 LEA R16, R17, R16, 0x18 ;  /* 0x0000001011104211 */ /* 0x002fe200078ec0ff */
[----:B0-----:R-:W-:Y:S01]  /*2620*/  @P5 FFMA R4, R8, R22, R4 ;  /* 0x0000001608045223 */ /* 0x001fe20000000004 */
[C---:B------:R-:W-:Y:S01]  /*2630*/  @P5 FFMA R5, R22.reuse, R9, R5 ;  /* 0x0000000916055223 */ /* 0x040fe20000000005 */
[C---:B------:R-:W-:Y:S01]  /*2640*/  @P5 FFMA R6, R22.reuse, R10, R6 ;  /* 0x0000000a16065223 */ /* 0x040fe20000000006 */
[----:B------:R-:W-:-:S02]  /*2650*/  @P5 FFMA R7, R22, R11, R7 ;  /* 0x0000000b16075223 */ /* 0x000fc40000000007 */
[----:B------:R-:W0:Y:S01]  /*2660*/  @P4 LDS.128 R16, [R16+0x1f0] ;  /* 0x0001f00010104984 */ /* 0x000e220000000c00 */
[----:B------:R-:W-:Y:S02]  /*2670*/  FSETP.GEU.AND P5, PT, R13, 0.5, PT ;  /* 0x3f0000000d00780b */ /* 0x000fe40003fae000 */
[----:B------:R-:W-:-:S04]  /*2680*/  @P6 MOV R8, 0x400 ;  /* 0x0000040000086802 */ /* 0x000fc80000000f00 */
[----:B--2---:R-:W-:-:S06]  /*2690*/  @P6 LEA R8, R21, R8, 0x18 ;  /* 0x0000000815086211 */ /* 0x004fcc00078ec0ff */
[----:B------:R-:W1:Y:S01]  /*26a0*/  @P6 LDS.128 R8, [R8+0x210] ;  /* 0x0002100008086984 */ /* 0x000e620000000c00 */
[----:B------:R-:W2:Y:S01]  /*26b0*/  @P5 S2R R20, SR_CgaCtaId ;  /* 0x0000000000145919 */ /* 0x000ea20000008800 */
[----:B0-----:R-:W-:Y:S01]  /*26c0*/  @P4 FFMA R4, R16, R23, R4 ;  /* 0x0000001710044223 */ /* 0x001fe20000000004 */
[C---:B------:R-:W-:Y:S01]  /*26d0*/  @P4 FFMA R5, R23.reuse, R17, R5 ;  /* 0x0000001117054223 */ /* 0x040fe20000000005 */
[C---:B------:R-:W-:Y:S01]  /*26e0*/  @P4 FFMA R6, R23.reuse, R18, R6 ;  /* 0x0000001217064223 */ /* 0x040fe20000000006 */
[----:B------:R-:W-:Y:S01]  /*26f0*/  @P4 FFMA R7, R23, R19, R7 ;  /* 0x0000001317074223 */ /* 0x000fe20000000007 */
[----:B------:R-:W-:Y:S02]  /*2700*/  @P5 MOV R17, 0x400 ;  /* 0x0000040000115802 */ /* 0x000fe40000000f00 */
[----:B------:R-:W-:Y:S02]  /*2710*/  FSETP.GEU.AND P4, PT, R14, 0.5, PT ;  /* 0x3f0000000e00780b */ /* 0x000fe40003f8e000 */
[----:B--2---:R-:W-:-:S02]  /*2720*/  @P5 LEA R17, R20, R17, 0x18 ;  /* 0x0000001114115211 */ /* 0x004fc400078ec0ff */
[----:B------:R-:W-:Y:S01]  /*2730*/  LDS.128 R20, [R26+-0x10] ;  /* 0xfffff0001a147984 */ /* 0x000fe20000000c00 */
[C---:B-1----:R-:W-:Y:S01]  /*2740*/  @P6 FFMA R5, R12.reuse, R9, R5 ;  /* 0x000000090c056223 */ /* 0x042fe20000000005 */
[C---:B------:R-:W-:Y:S02]  /*2750*/  @P6 FFMA R4, R12.reuse, R8, R4 ;  /* 0x000000080c046223 */ /* 0x040fe40000000004 */
[----:B------:R-:W0:Y:S01]  /*2760*/  @P5 LDS.128 R16, [R17+0x230] ;  /* 0x0002300011105984 */ /* 0x000e220000000c00 */
[C---:B------:R-:W-:Y:S01]  /*2770*/  @P6 FFMA R6, R12.reuse, R10, R6 ;  /* 0x0000000a0c066223 */ /* 0x040fe20000000006 */
[----:B------:R-:W-:Y:S01]  /*2780*/  @P6 FFMA R7, R12, R11, R7 ;  /* 0x0000000b0c076223 */ /* 0x000fe20000000007 */
[----:B------:R-:W-:Y:S02]  /*2790*/  FSETP.GEU.AND P6, PT, R15, 0.5, PT ;  /* 0x3f0000000f00780b */ /* 0x000fe40003fce000 */
[----:B------:R-:W1:Y:S01]  /*27a0*/  @P4 S2R R30, SR_CgaCtaId ;  /* 0x00000000001e4919 */ /* 0x000e620000008800 */
[----:B------:R-:W-:-:S04]  /*27b0*/  @P4 MOV R9, 0x400 ;  /* 0x0000040000094802 */ /* 0x000fc80000000f00 */
[----:B-1----:R-:W-:Y:S01]  /*27c0*/  @P4 LEA R9, R30, R9, 0x18 ;  /* 0x000000091e094211 */ /* 0x002fe200078ec0ff */
[----:B0-----:R-:W-:Y:S01]  /*27d0*/  @P5 FFMA R4, R16, R13, R4 ;  /* 0x0000000d10045223 */ /* 0x001fe20000000004 */
[C---:B------:R-:W-:Y:S01]  /*27e0*/  @P5 FFMA R5, R13.reuse, R17, R5 ;  /* 0x000000110d055223 */ /* 0x040fe20000000005 */
[C---:B------:R-:W-:Y:S01]  /*27f0*/  @P5 FFMA R6, R13.reuse, R18, R6 ;  /* 0x000000120d065223 */ /* 0x040fe20000000006 */
[----:B------:R-:W-:Y:S02]  /*2800*/  @P5 FFMA R7, R13, R19, R7 ;  /* 0x000000130d075223 */ /* 0x000fe40000000007 */
[----:B------:R-:W0:Y:S01]  /*2810*/  @P4 LDS.128 R8, [R9+0x250] ;  /* 0x0002500009084984 */ /* 0x000e220000000c00 */
[----:B------:R-:W-:Y:S02]  /*2820*/  FSETP.GEU.AND P5, PT, R20, 0.5, PT ;  /* 0x3f0000001400780b */ /* 0x000fe40003fae000 */
[----:B------:R-:W-:Y:S01]  /*2830*/  @P6 MOV R13, 0x400 ;  /* 0x00000400000d6802 */ /* 0x000fe20000000f00 */
[----:B------:R-:W1:Y:S10]  /*2840*/  @P6 S2R R16, SR_CgaCtaId ;  /* 0x0000000000106919 */ /* 0x000e740000008800 */
[----:B------:R-:W2:Y:S01]  /*2850*/  @P5 S2R R12, SR_CgaCtaId ;  /* 0x00000000000c5919 */ /* 0x000ea20000008800 */
[----:B-1----:R-:W-:Y:S01]  /*2860*/  @P6 LEA R16, R16, R13, 0x18 ;  /* 0x0000000d10106211 */ /* 0x002fe200078ec0ff */
[----:B0-----:R-:W-:Y:S01]  /*2870*/  @P4 FFMA R5, R14, R9, R5 ;  /* 0x000000090e054223 */ /* 0x001fe20000000005 */
[----:B------:R-:W-:-:S04]  /*2880*/  @P5 MOV R9, 0x400 ;  /* 0x0000040000095802 */ /* 0x000fc80000000f00 */
[----:B------:R-:W0:Y:S01]  /*2890*/  @P6 LDS.128 R16, [R16+0x270] ;  /* 0x0002700010106984 */ /* 0x000e220000000c00 */
[----:B------:R-:W-:Y:S01]  /*28a0*/  @P4 FFMA R4, R8, R14, R4 ;  /* 0x0000000e08044223 */ /* 0x000fe20000000004 */
[C---:B------:R-:W-:Y:S01]  /*28b0*/  @P4 FFMA R6, R14.reuse, R10, R6 ;  /* 0x0000000a0e064223 */ /* 0x040fe20000000006 */
[----:B------:R-:W-:Y:S01]  /*28c0*/  @P4 FFMA R7, R14, R11, R7 ;  /* 0x0000000b0e074223 */ /* 0x000fe20000000007 */
[----:B--2---:R-:W-:Y:S02]  /*28d0*/  @P5 LEA R9, R12, R9, 0x18 ;  /* 0x000000090c095211 */ /* 0x004fe400078ec0ff */
[----:B------:R-:W-:-:S04]  /*28e0*/  FSETP.GEU.AND P4, PT, R21, 0.5, PT ;  /* 0x3f0000001500780b */ /* 0x000fc80003f8e000 */
[----:B------:R-:W1:Y:S09]  /*28f0*/  @P5 LDS.128 R8, [R9+0x290] ;  /* 0x0002900009085984 */ /* 0x000e720000000c00 */
[----:B------:R-:W2:Y:S01]  /*2900*/  @P4 S2R R13, SR_CgaCtaId ;  /* 0x00000000000d4919 */ /* 0x000ea20000008800 */
[----:B0-----:R-:W-:Y:S01]  /*2910*/  @P6 FFMA R4, R16, R15, R4 ;  /* 0x0000000f10046223 */ /* 0x001fe20000000004 */
[C---:B------:R-:W-:Y:S01]  /*2920*/  @P6 FFMA R5, R15.reuse, R17, R5 ;  /* 0x000000110f056223 */ /* 0x040fe20000000005 */
[C---:B------:R-:W-:Y:S01]  /*2930*/  @P6 FFMA R6, R15.reuse, R18, R6 ;  /* 0x000000120f066223 */ /* 0x040fe20000000006 */
[----:B------:R-:W-:Y:S01]  /*2940*/  @P6 FFMA R7, R15, R19, R7 ;  /* 0x000000130f076223 */ /* 0x000fe20000000007 */
[----:B------:R-:W-:Y:S01]  /*2950*/  FSETP.GEU.AND P6, PT, R22, 0.5, PT ;  /* 0x3f0000001600780b */ /* 0x000fe20003fce000 */
[C---:B-1----:R-:W-:Y:S01]  /*2960*/  @P5 FFMA R4, R20.reuse, R8, R4 ;  /* 0x0000000814045223 */ /* 0x042fe20000000004 */
[C---:B------:R-:W-:Y:S01]  /*2970*/  @P5 FFMA R5, R20.reuse, R9, R5 ;  /* 0x0000000914055223 */ /* 0x040fe20000000005 */
[C---:B------:R-:W-:Y:S01]  /*2980*/  @P5 FFMA R6, R20.reuse, R10, R6 ;  /* 0x0000000a14065223 */ /* 0x040fe20000000006 */
[----:B------:R-:W-:Y:S01]  /*2990*/  @P5 FFMA R7, R20, R11, R7 ;  /* 0x0000000b14075223 */ /* 0x000fe20000000007 */
[----:B------:R-:W-:-:S02]  /*29a0*/  FSETP.GEU.AND P5, PT, R23, 0.5, PT ;  /* 0x3f0000001700780b */ /* 0x000fc40003fae000 */
[----:B------:R-:W-:-:S06]  /*29b0*/  @P4 MOV R8, 0x400 ;  /* 0x0000040000084802 */ /* 0x000fcc0000000f00 */
[----:B------:R-:W-:Y:S02]  /*29c0*/  @P6 MOV R12, 0x400 ;  /* 0x00000400000c6802 */ /* 0x000fe40000000f00 */
[----:B--2---:R-:W-:Y:S02]  /*29d0*/  @P4 LEA R8, R13, R8, 0x18 ;  /* 0x000000080d084211 */ /* 0x004fe400078ec0ff */
[----:B------:R-:W0:Y:S04]  /*29e0*/  @P6 S2R R13, SR_CgaCtaId ;  /* 0x00000000000d6919 */ /* 0x000e280000008800 */
[----:B------:R-:W1:Y:S01]  /*29f0*/  @P4 LDS.128 R8, [R8+0x2b0] ;  /* 0x0002b00008084984 */ /* 0x000e620000000c00 */
[----:B------:R-:W2:Y:S01]  /*2a00*/  @P5 S2R R14, SR_CgaCtaId ;  /* 0x00000000000e5919 */ /* 0x000ea20000008800 */
[----:B0-----:R-:W-:-:S02]  /*2a10*/  @P6 LEA R12, R13, R12, 0x18 ;  /* 0x0000000c0d0c6211 */ /* 0x001fc400078ec0ff */
        /* <DEDUP_REMOVED lines=16> */
.L_x_24:
[----:B------:R-:W-:Y:S05]  /*2b20*/  BSYNC.RECONVERGENT B0 ;  /* 0x0000000000007941 */ /* 0x000fea0003800200 */
.L_x_23:
[----:B------:R-:W-:Y:S04]  /*2b30*/  BSSY.RECONVERGENT B0, `(.L_x_25) ;  /* 0x0000071000007945 */ /* 0x000fe80003800200 */
[----:B------:R-:W-:Y:S05]  /*2b40*/  @P0 BRA `(.L_x_26) ;  /* 0x0000000400bc0947 */ /* 0x000fea0003800000 */
[----:B------:R-:W4:Y:S02]  /*2b50*/  LDS.128 R20, [R26] ;  /* 0x000000001a147984 */ /* 0x000f240000000c00 */
        /* <DEDUP_REMOVED lines=12> */
[----:B------:R-:W3:Y:S01]  /*2c20*/  LDS.128 R12, [R26+0x10] ;  /* 0x000010001a0c7984 */ /* 0x000ee20000000c00 */
        /* <DEDUP_REMOVED lines=34> */
[----:B------:R-:W-:Y:S01]  /*2e50*/  LDS.128 R20, [R26+0x20] ;  /* 0x000020001a147984 */ /* 0x000fe20000000c00 */
        /* <DEDUP_REMOVED lines=62> */
.L_x_26:
[----:B------:R-:W-:Y:S05]  /*3240*/  BSYNC.RECONVERGENT B0 ;  /* 0x0000000000007941 */ /* 0x000fea0003800200 */
.L_x_25:
[----:B------:R-:W-:Y:S04]  /*3250*/  BSSY.RECONVERGENT B0, `(.L_x_27) ;  /* 0x0000071000007945 */ /* 0x000fe80003800200 */
[----:B------:R-:W-:Y:S05]  /*3260*/  @P2 BRA `(.L_x_28) ;  /* 0x0000000400bc2947 */ /* 0x000fea0003800000 */
[----:B------:R-:W4:Y:S02]  /*3270*/  LDS.128 R20, [R26+0x30] ;  /* 0x000030001a147984 */ /* 0x000f240000000c00 */
        /* <DEDUP_REMOVED lines=110> */
.L_x_28:
[----:B------:R-:W-:Y:S05]  /*3960*/  BSYNC.RECONVERGENT B0 ;  /* 0x0000000000007941 */ /* 0x000fea0003800200 */
.L_x_27:
[----:B------:R-:W-:Y:S04]  /*3970*/  BSSY.RECONVERGENT B0, `(.L_x_29) ;  /* 0x0000072000007945 */ /* 0x000fe80003800200 */
[----:B------:R-:W-:Y:S05]  /*3980*/  @P3 BRA `(.L_x_30) ;  /* 0x0000000400c03947 */ /* 0x000fea0003800000 */
        /* <DEDUP_REMOVED lines=112> */
.L_x_30:
[----:B------:R-:W-:Y:S05]  /*4090*/  BSYNC.RECONVERGENT B0 ;  /* 0x0000000000007941 */ /* 0x000fea0003800200 */
.L_x_29:
[----:B------:R-:W-:Y:S01]  /*40a0*/  BAR.SYNC.DEFER_BLOCKING 0x0 ;  /* 0x0000000000007b1d */ /* 0x000fe20000010000 */
[----:B0-----:R-:W-:Y:S02]  /*40b0*/  MOV R30, 0x400 ;  /* 0x00000400001e7802 */ /* 0x001fe40000000f00 */
[----:B------:R-:W-:-:S03]  /*40c0*/  ISETP.GE.U32.AND P4, PT, R2, R29, PT ;  /* 0x0000001d0200720c */ /* 0x000fc60003f86070 */
[----:B------:R-:W-:Y:S01]  /*40d0*/  BSSY.RECONVERGENT B0, `(.L_x_31) ;  /* 0x0000042000007945 */ /* 0x000fe20003800200 */
[----:B---3--:R-:W0:Y:S01]  /*40e0*/  S2R R13, SR_CgaCtaId ;  /* 0x00000000000d7919 */ /* 0x008e220000008800 */
[----:B------:R-:W1:Y:S01]  /*40f0*/  LDS.128 R8, [R26+0x20] ;  /* 0x000020001a087984 */ /* 0x000e620000000c00 */
[----:B0-----:R-:W-:Y:S01]  /*4100*/  LEA R30, R13, R30, 0x18 ;  /* 0x0000001e0d1e7211 */ /* 0x001fe200078ec0ff */
[----:B-1----:R-:W-:Y:S01]  /*4110*/  FADD.SAT R8, R8, R4 ;  /* 0x0000000408087221 */ /* 0x002fe20000002000 */
[----:B------:R-:W-:Y:S01]  /*4120*/  FADD.SAT R9, R9, R5 ;  /* 0x0000000509097221 */ /* 0x000fe20000002000 */
[----:B------:R-:W-:Y:S01]  /*4130*/  FADD.SAT R10, R10, R6 ;  /* 0x000000060a0a7221 */ /* 0x000fe20000002000 */
[----:B------:R-:W-:-:S05]  /*4140*/  FADD.SAT R11, R11, R7 ;  /* 0x000000070b0b7221 */ /* 0x000fca0000002000 */
[----:B------:R0:W-:Y:S01]  /*4150*/  STS.128 [R26+0x20], R8 ;  /* 0x000020081a007388 */ /* 0x0001e20000000c00 */
[----:B------:R-:W-:Y:S06]  /*4160*/  BAR.SYNC.DEFER_BLOCKING 0x0 ;  /* 0x0000000000007b1d */ /* 0x000fec0000010000 */
[----:B--2---:R0:W1:Y:S01]  /*4170*/  LDS.128 R12, [R30+0x7a0] ;  /* 0x0007a0001e0c7984 */ /* 0x0040620000000c00 */
[----:B------:R-:W-:Y:S05]  /*4180*/  @P4 BRA `(.L_x_32) ;  /* 0x0000000000d84947 */ /* 0x000fea0003800000 */
[----:B------:R-:W-:-:S04]  /*4190*/  IMAD R5, R27, R2, R25 ;  /* 0x000000021b057224 */ /* 0x000fc800078e0219 */
[----:B------:R-:W-:-:S06]  /*41a0*/  IMAD R5, R5, 0x30, R0 ;  /* 0x0000003005057824 */ /* 0x000fcc00078e0200 */
[----:B------:R-:W2:Y:S02]  /*41b0*/  LDS.128 R4, [R5+0x10] ;  /* 0x0000100005047984 */ /* 0x000ea40000000c00 */
[----:B--2---:R-:W-:Y:S02]  /*41c0*/  FSETP.GEU.AND P6, PT, R4, 0.5, PT ;  /* 0x3f0000000400780b */ /* 0x004fe40003fce000 */
[----:B------:R-:W-:-:S11]  /*41d0*/  FSETP.GEU.AND P5, PT, R5, 0.5, PT ;  /* 0x3f0000000500780b */ /* 0x000fd60003fae000 */
[----:B0-----:R-:W1:Y:S04]  /*41e0*/  @P6 LDS.128 R8, [R30+0x80] ;  /* 0x000080001e086984 */ /* 0x001e680000000c00 */
[----:B------:R-:W0:Y:S01]  /*41f0*/  @P5 LDS.128 R16, [R30+0xa0] ;  /* 0x0000a0001e105984 */ /* 0x000e220000000c00 */
[C---:B-1----:R-:W-:Y:S01]  /*4200*/  @P6 FFMA R12, R4.reuse, R8, R12 ;  /* 0x00000008040c6223 */ /* 0x042fe2000000000c */
[C---:B------:R-:W-:Y:S01]  /*4210*/  @P6 FFMA R13, R4.reuse, R9, R13 ;  /* 0x00000009040d6223 */ /* 0x040fe2000000000d */
[C---:B------:R-:W-:Y:S01]  /*4220*/  @P6 FFMA R14, R4.reuse, R10, R14 ;  /* 0x0000000a040e6223 */ /* 0x040fe2000000000e */
[----:B------:R-:W-:Y:S01]  /*4230*/  @P6 FFMA R15, R4, R11, R15 ;  /* 0x0000000b040f6223 */ /* 0x000fe2000000000f */
[----:B------:R-:W-:Y:S01]  /*4240*/  FSETP.GEU.AND P6, PT, R6, 0.5, PT ;  /* 0x3f0000000600780b */ /* 0x000fe20003fce000 */
[----:B0-----:R-:W-:Y:S01]  /*4250*/  @P5 FFMA R12, R16, R5, R12 ;  /* 0x00000005100c5223 */ /* 0x001fe2000000000c */
[C---:B------:R-:W-:Y:S01]  /*4260*/  @P5 FFMA R13, R5.reuse, R17, R13 ;  /* 0x00000011050d5223 */ /* 0x040fe2000000000d */
[C---:B------:R-:W-:Y:S01]  /*4270*/  @P5 FFMA R14, R5.reuse, R18, R14 ;  /* 0x00000012050e5223 */ /* 0x040fe2000000000e */
[----:B------:R-:W-:Y:S01]  /*4280*/  @P5 FFMA R15, R5, R19, R15 ;  /* 0x00000013050f5223 */ /* 0x000fe2000000000f */
[----:B------:R-:W-:Y:S01]  /*4290*/  FSETP.GEU.AND P5, PT, R7, 0.5, PT ;  /* 0x3f0000000700780b */ /* 0x000fe20003fae000 */
[----:B------:R-:W-:-:S04]  /*42a0*/  IMAD R5, R27, R2, R25 ;  /* 0x000000021b057224 */ /* 0x000fc800078e0219 */
[----:B------:R-:W-:-:S03]  /*42b0*/  IMAD R20, R5, 0x30, R0 ;  /* 0x0000003005147824 */ /* 0x000fc600078e0200 */
[----:B------:R-:W0:Y:S04]  /*42c0*/  @P6 LDS.128 R8, [R30+0xc0] ;  /* 0x0000c0001e086984 */ /* 0x000e280000000c00 */
[----:B------:R-:W1:Y:S04]  /*42d0*/  LDS.128 R20, [R20+0x20] ;  /* 0x0000200014147984 */ /* 0x000e680000000c00 */
[----:B------:R-:W2:Y:S01]  /*42e0*/  @P5 LDS.128 R16, [R30+0xe0] ;  /* 0x0000e0001e105984 */ /* 0x000ea20000000c00 */
[----:B0-----:R-:W-:Y:S01]  /*42f0*/  @P6 FFMA R12, R8, R6, R12 ;  /* 0x00000006080c6223 */ /* 0x001fe2000000000c */
[C---:B------:R-:W-:Y:S01]  /*4300*/  @P6 FFMA R13, R6.reuse, R9, R13 ;  /* 0x00000009060d6223 */ /* 0x040fe2000000000d */
[C---:B------:R-:W-:Y:S01]  /*4310*/  @P6 FFMA R14, R6.reuse, R10, R14 ;  /* 0x0000000a060e6223 */ /* 0x040fe2000000000e */
[----:B------:R-:W-:Y:S01]  /*4320*/  @P6 FFMA R15, R6, R11, R15 ;  /* 0x0000000b060f6223 */ /* 0x000fe2000000000f */
[----:B-1----:R-:W-:Y:S01]  /*4330*/  FSETP.GEU.AND P6, PT, R20, 0.5, PT ;  /* 0x3f0000001400780b */ /* 0x002fe20003fce000 */
[----:B--2---:R-:W-:Y:S01]  /*4340*/  @P5 FFMA R12, R16, R7, R12 ;  /* 0x00000007100c5223 */ /* 0x004fe2000000000c */
[C---:B------:R-:W-:Y:S01]  /*4350*/  @P5 FFMA R13, R7.reuse, R17, R13 ;  /* 0x00000011070d5223 */ /* 0x040fe2000000000d */
[C---:B------:R-:W-:Y:S01]  /*4360*/  @P5 FFMA R14, R7.reuse, R18, R14 ;  /* 0x00000012070e5223 */ /* 0x040fe2000000000e */
[----:B------:R-:W-:Y:S01]  /*4370*/  @P5 FFMA R15, R7, R19, R15 ;  /* 0x00000013070f5223 */ /* 0x000fe2000000000f */
[----:B------:R-:W-:-:S08]  /*4380*/  FSETP.GEU.AND P5, PT, R21, 0.5, PT ;  /* 0x3f0000001500780b */ /* 0x000fd00003fae000 */
[----:B------:R-:W0:Y:S05]  /*4390*/  @P6 LDS.128 R4, [R30+0x100] ;  /* 0x000100001e046984 */ /* 0x000e2a0000000c00 */
[----:B------:R-:W1:Y:S01]  /*43a0*/  @P5 LDS.128 R8, [R30+0x120] ;  /* 0x000120001e085984 */ /* 0x000e620000000c00 */
[C---:B0-----:R-:W-:Y:S01]  /*43b0*/  @P6 FFMA R12, R20.reuse, R4, R12 ;  /* 0x00000004140c6223 */ /* 0x041fe2000000000c */
[C---:B------:R-:W-:Y:S01]  /*43c0*/  @P6 FFMA R13, R20.reuse, R5, R13 ;  /* 0x00000005140d6223 */ /* 0x040fe2000000000d */
[C---:B------:R-:W-:Y:S01]  /*43d0*/  @P6 FFMA R14, R20.reuse, R6, R14 ;  /* 0x00000006140e6223 */ /* 0x040fe2000000000e */
[----:B------:R-:W-:Y:S01]  /*43e0*/  @P6 FFMA R15, R20, R7, R15 ;  /* 0x00000007140f6223 */ /* 0x000fe2000000000f */
[----:B------:R-:W-:Y:S01]  /*43f0*/  FSETP.GEU.AND P6, PT, R22, 0.5, PT ;  /* 0x3f0000001600780b */ /* 0x000fe20003fce000 */
[----:B-1----:R-:W-:Y:S01]  /*4400*/  @P5 FFMA R12, R8, R21, R12 ;  /* 0x00000015080c5223 */ /* 0x002fe2000000000c */
[C---:B------:R-:W-:Y:S01]  /*4410*/  @P5 FFMA R13, R21.reuse, R9, R13 ;  /* 0x00000009150d5223 */ /* 0x040fe2000000000d */
[C---:B------:R-:W-:Y:S01]  /*4420*/  @P5 FFMA R14, R21.reuse, R10, R14 ;  /* 0x0000000a150e5223 */ /* 0x040fe2000000000e */
[----:B------:R-:W-:Y:S01]  /*4430*/  @P5 FFMA R15, R21, R11, R15 ;  /* 0x0000000b150f5223 */ /* 0x000fe2000000000f */
[----:B------:R-:W-:-:S08]  /*4440*/  FSETP.GEU.AND P5, PT, R23, 0.5, PT ;  /* 0x3f0000001700780b */ /* 0x000fd00003fae000 */
[----:B------:R-:W0:Y:S05]  /*4450*/  @P6 LDS.128 R4, [R30+0x140] ;  /* 0x000140001e046984 */ /* 0x000e2a0000000c00 */
[----:B------:R-:W1:Y:S01]  /*4460*/  @P5 LDS.128 R8, [R30+0x160] ;  /* 0x000160001e085984 */ /* 0x000e620000000c00 */
        /* <DEDUP_REMOVED lines=8> */
.L_x_32:
[----:B------:R-:W-:Y:S05]  /*44f0*/  BSYNC.RECONVERGENT B0 ;  /* 0x0000000000007941 */ /* 0x000fea0003800200 */
.L_x_31:
[----:B------:R-:W-:Y:S04]  /*4500*/  BSSY.RECONVERGENT B0, `(.L_x_33) ;  /* 0x0000034000007945 */ /* 0x000fe80003800200 */
[----:B------:R-:W-:Y:S05]  /*4510*/  @P1 BRA `(.L_x_34) ;  /* 0x0000000000c81947 */ /* 0x000fea0003800000 */
[----:B------:R-:W2:Y:S02]  /*4520*/  LDS.128 R4, [R26+-0x20] ;  /* 0xffffe0001a047984 */ /* 0x000ea40000000c00 */
[----:B--2---:R-:W-:Y:S02]  /*4530*/  FSETP.GEU.AND P5, PT, R4, 0.5, PT ;  /* 0x3f0000000400780b */ /* 0x004fe40003fae000 */
[----:B------:R-:W-:Y:S02]  /*4540*/  FSETP.GEU.AND P1, PT, R5, 0.5, PT ;  /* 0x3f0000000500780b */ /* 0x000fe40003f2e000 */
[----:B------:R-:W-:-:S09]  /*4550*/  FSETP.GEU.AND P6, PT, R6, 0.5, PT ;  /* 0x3f0000000600780b */ /* 0x000fd20003fce000 */
[----:B------:R-:W1:Y:S04]  /*4560*/  @P5 LDS.128 R16, [R30+0x200] ;  /* 0x000200001e105984 */ /* 0x000e680000000c00 */
[----:B0-----:R-:W0:Y:S04]  /*4570*/  @P1 LDS.128 R8, [R30+0x220] ;  /* 0x000220001e081984 */ /* 0x001e280000000c00 */
[----:B------:R-:W2:Y:S01]  /*4580*/  @P6 LDS.128 R20, [R30+0x240] ;  /* 0x000240001e146984 */ /* 0x000ea20000000c00 */
[C---:B-1----:R-:W-:Y:S01]  /*4590*/  @P5 FFMA R12, R4.reuse, R16, R12 ;  /* 0x00000010040c5223 */ /* 0x042fe2000000000c */
[C---:B------:R-:W-:Y:S01]  /*45a0*/  @P5 FFMA R13, R4.reuse, R17, R13 ;  /* 0x00000011040d5223 */ /* 0x040fe2000000000d */
[C---:B------:R-:W-:Y:S01]  /*45b0*/  @P5 FFMA R14, R4.reuse, R18, R14 ;  /* 0x00000012040e5223 */ /* 0x040fe2000000000e */
[----:B------:R-:W-:Y:S01]  /*45c0*/  @P5 FFMA R15, R4, R19, R15 ;  /* 0x00000013040f5223 */ /* 0x000fe2000000000f */
[----:B------:R-:W-:Y:S01]  /*45d0*/  FSETP.GEU.AND P5, PT, R7, 0.5, PT ;  /* 0x3f0000000700780b */ /* 0x000fe20003fae000 */
[----:B------:R-:W1:Y:S01]  /*45e0*/  LDS.128 R16, [R26+-0x10] ;  /* 0xfffff0001a107984 */ /* 0x000e620000000c00 */
[----:B0-----:R-:W-:Y:S01]  /*45f0*/  @P1 FFMA R12, R8, R5, R12 ;  /* 0x00000005080c1223 */ /* 0x001fe2000000000c */
[C---:B------:R-:W-:Y:S01]  /*4600*/  @P1 FFMA R13, R5.reuse, R9, R13 ;  /* 0x00000009050d1223 */ /* 0x040fe2000000000d */
[C---:B------:R-:W-:Y:S01]  /*4610*/  @P1 FFMA R14, R5.reuse, R10, R14 ;  /* 0x0000000a050e1223 */ /* 0x040fe2000000000e */
[----:B------:R-:W-:Y:S01]  /*4620*/  @P1 FFMA R15, R5, R11, R15 ;  /* 0x0000000b050f1223 */ /* 0x000fe2000000000f */
[----:B--2---:R-:W-:Y:S01]  /*4630*/  @P6 FFMA R12, R20, R6, R12 ;  /* 0x00000006140c6223 */ /* 0x004fe2000000000c */
[C---:B------:R-:W-:Y:S01]  /*4640*/  @P6 FFMA R13, R6.reuse, R21, R13 ;  /* 0x00000015060d6223 */ /* 0x040fe2000000000d */
[C---:B------:R-:W-:Y:S01]  /*4650*/  @P6 FFMA R14, R6.reuse, R22, R14 ;  /* 0x00000016060e6223 */ /* 0x040fe2000000000e */
[----:B------:R-:W-:-:S04]  /*4660*/  @P6 FFMA R15, R6, R23, R15 ;  /* 0x00000017060f6223 */ /* 0x000fc8000000000f */
[----:B------:R-:W0:Y:S01]  /*4670*/  @P5 LDS.128 R8, [R30+0x260] ;  /* 0x000260001e085984 */ /* 0x000e220000000c00 */
[----:B-1----:R-:W-:Y:S02]  /*4680*/  FSETP.GEU.AND P1, PT, R16, 0.5, PT ;  /* 0x3f0000001000780b */ /* 0x002fe40003f2e000 */
[----:B------:R-:W-:Y:S01]  /*4690*/  FSETP.GEU.AND P6, PT, R17, 0.5, PT ;  /* 0x3f0000001100780b */ /* 0x000fe20003fce000 */
[----:B0-----:R-:W-:-:S10]  /*46a0*/  @P5 FFMA R12, R8, R7, R12 ;  /* 0x00000007080c5223 */ /* 0x001fd4000000000c */
[----:B------:R-:W0:Y:S01]  /*46b0*/  @P1 LDS.128 R20, [R30+0x280] ;  /* 0x000280001e141984 */ /* 0x000e220000000c00 */
[C---:B------:R-:W-:Y:S01]  /*46c0*/  @P5 FFMA R13, R7.reuse, R9, R13 ;  /* 0x00000009070d5223 */ /* 0x040fe2000000000d */
[C---:B------:R-:W-:Y:S01]  /*46d0*/  @P5 FFMA R14, R7.reuse, R10, R14 ;  /* 0x0000000a070e5223 */ /* 0x040fe2000000000e */
[----:B------:R-:W-:Y:S01]  /*46e0*/  @P5 FFMA R15, R7, R11, R15 ;  /* 0x0000000b070f5223 */ /* 0x000fe2000000000f */
[----:B------:R-:W-:Y:S01]  /*46f0*/  FSETP.GEU.AND P5, PT, R18, 0.5, PT ;  /* 0x3f0000001200780b */ /* 0x000fe20003fae000 */
[----:B------:R-:W1:-:S12]  /*4700*/  @P6 LDS.128 R4, [R30+0x2a0] ;  /* 0x0002a0001e046984 */ /* 0x000e580000000c00 */
[----:B------:R-:W2:Y:S01]  /*4710*/  @P5 LDS.128 R8, [R30+0x2c0] ;  /* 0x0002c0001e085984 */ /* 0x000ea20000000c00 */
        /* <DEDUP_REMOVED lines=8> */
[----:B------:R-:W-:-:S09]  /*47a0*/  @P6 FFMA R15, R17, R7, R15 ;  /* 0x00000007110f6223 */ /* 0x000fd2000000000f */
[----:B------:R-:W0:Y:S01]  /*47b0*/  @P1 LDS.128 R20, [R30+0x2e0] ;  /* 0x0002e0001e141984 */ /* 0x000e220000000c00 */
[----:B--2---:R-:W-:Y:S01]  /*47c0*/  @P5 FFMA R12, R8, R18, R12 ;  /* 0x00000012080c5223 */ /* 0x004fe2000000000c */
[C---:B------:R-:W-:Y:S01]  /*47d0*/  @P5 FFMA R13, R18.reuse, R9, R13 ;  /* 0x00000009120d5223 */ /* 0x040fe2000000000d */
[C---:B------:R-:W-:Y:S01]  /*47e0*/  @P5 FFMA R14, R18.reuse, R10, R14 ;  /* 0x0000000a120e5223 */ /* 0x040fe2000000000e */
[----:B------:R-:W-:Y:S01]  /*47f0*/  @P5 FFMA R15, R18, R11, R15 ;  /* 0x0000000b120f5223 */ /* 0x000fe2000000000f */
[----:B0-----:R-:W-:Y:S01]  /*4800*/  @P1 FFMA R12, R20, R19, R12 ;  /* 0x00000013140c1223 */ /* 0x001fe2000000000c */
[C---:B------:R-:W-:Y:S01]  /*4810*/  @P1 FFMA R13, R19.reuse, R21, R13 ;  /* 0x00000015130d1223 */ /* 0x040fe2000000000d */
[C---:B------:R-:W-:Y:S01]  /*4820*/  @P1 FFMA R14, R19.reuse, R22, R14 ;  /* 0x00000016130e1223 */ /* 0x040fe2000000000e */
[----:B------:R-:W-:-:S07]  /*4830*/  @P1 FFMA R15, R19, R23, R15 ;  /* 0x00000017130f1223 */ /* 0x000fce000000000f */
.L_x_34:
[----:B------:R-:W-:Y:S05]  /*4840*/  BSYNC.RECONVERGENT B0 ;  /* 0x0000000000007941 */ /* 0x000fea0003800200 */
.L_x_33:
[----:B------:R-:W-:Y:S04]  /*4850*/  BSSY.RECONVERGENT B0, `(.L_x_35) ;  /* 0x0000034000007945 */ /* 0x000fe80003800200 */
[----:B------:R-:W-:Y:S05]  /*4860*/  @P0 BRA `(.L_x_36) ;  /* 0x0000000000c80947 */ /* 0x000fea0003800000 */
[----:B------:R-:W2:Y:S02]  /*4870*/  LDS.128 R4, [R26+0x10] ;  /* 0x000010001a047984 */ /* 0x000ea40000000c00 */
        /* <DEDUP_REMOVED lines=11> */
[----:B------:R-:W1:Y:S01]  /*4930*/  LDS.128 R16, [R26+0x20] ;  /* 0x000020001a107984 */ /* 0x000e620000000c00 */
        /* <DEDUP_REMOVED lines=10> */
[----:B------:R-:W-:Y:S02]  /*49e0*/  FSETP.GEU.AND P6, PT, R17, 0.5, PT ;  /* 0x3f0000001100780b */ /* 0x000fe40003fce000 */
[----:B------:R-:W-:Y:S01]  /*49f0*/  FSETP.GEU.AND P0, PT, R18, 0.5, PT ;  /* 0x3f0000001200780b */ /* 0x000fe20003f0e000 */
[----:B0-----:R-:W-:-:S08]  /*4a00*/  @P1 FFMA R12, R8, R7, R12 ;  /* 0x00000007080c1223 */ /* 0x001fd0000000000c */
[----:B------:R-:W0:Y:S01]  /*4a10*/  @P5 LDS.128 R20, [R30+0x400] ;  /* 0x000400001e145984 */ /* 0x000e220000000c00 */
[C---:B------:R-:W-:Y:S01]  /*4a20*/  @P1 FFMA R13, R7.reuse, R9, R13 ;  /* 0x00000009070d1223 */ /* 0x040fe2000000000d */
[C---:B------:R-:W-:Y:S01]  /*4a30*/  @P1 FFMA R14, R7.reuse, R10, R14 ;  /* 0x0000000a070e1223 */ /* 0x040fe2000000000e */
[----:B------:R-:W-:Y:S01]  /*4a40*/  @P1 FFMA R15, R7, R11, R15 ;  /* 0x0000000b070f1223 */ /* 0x000fe2000000000f */
[----:B------:R-:W-:Y:S01]  /*4a50*/  FSETP.GEU.AND P1, PT, R19, 0.5, PT ;  /* 0x3f0000001300780b */ /* 0x000fe20003f2e000 */
[----:B------:R-:W1:Y:S04]  /*4a60*/  @P6 LDS.128 R4, [R30+0x420] ;  /* 0x000420001e046984 */ /* 0x000e680000000c00 */
[----:B------:R-:W2:Y:S01]  /*4a70*/  @P0 LDS.128 R8, [R30+0x440] ;  /* 0x000440001e080984 */ /* 0x000ea20000000c00 */
[C---:B0-----:R-:W-:Y:S01]  /*4a80*/  @P5 FFMA R12, R16.reuse, R20, R12 ;  /* 0x00000014100c5223 */ /* 0x041fe2000000000c */
[C---:B------:R-:W-:Y:S01]  /*4a90*/  @P5 FFMA R13, R16.reuse, R21, R13 ;  /* 0x00000015100d5223 */ /* 0x040fe2000000000d */
[C---:B------:R-:W-:Y:S01]  /*4aa0*/  @P5 FFMA R14, R16.reuse, R22, R14 ;  /* 0x00000016100e5223 */ /* 0x040fe2000000000e */
[----:B------:R-:W-:-:S04]  /*4ab0*/  @P5 FFMA R15, R16, R23, R15 ;  /* 0x00000017100f5223 */ /* 0x000fc8000000000f */
[----:B------:R-:W0:Y:S01]  /*4ac0*/  @P1 LDS.128 R20, [R30+0x460] ;  /* 0x000460001e141984 */ /* 0x000e220000000c00 */
[----:B-1----:R-:W-:Y:S01]  /*4ad0*/  @P6 FFMA R12, R4, R17, R12 ;  /* 0x00000011040c6223 */ /* 0x002fe2000000000c */
[C---:B------:R-:W-:Y:S01]  /*4ae0*/  @P6 FFMA R13, R17.reuse, R5, R13 ;  /* 0x00000005110d6223 */ /* 0x040fe2000000000d */
[C---:B------:R-:W-:Y:S01]  /*4af0*/  @P6 FFMA R14, R17.reuse, R6, R14 ;  /* 0x00000006110e6223 */ /* 0x040fe2000000000e */
[----:B------:R-:W-:Y:S01]  /*4b00*/  @P6 FFMA R15, R17, R7, R15 ;  /* 0x00000007110f6223 */ /* 0x000fe2000000000f */
        /* <DEDUP_REMOVED lines=8> */
.L_x_36:
[----:B------:R-:W-:Y:S05]  /*4b90*/  BSYNC.RECONVERGENT B0 ;  /* 0x0000000000007941 */ /* 0x000fea0003800200 */
.L_x_35:
[----:B------:R-:W-:Y:S04]  /*4ba0*/  BSSY.RECONVERGENT B0, `(.L_x_37) ;  /* 0x0000034000007945 */ /* 0x000fe80003800200 */
[----:B------:R-:W-:Y:S05]  /*4bb0*/  @P2 BRA `(.L_x_38) ;  /* 0x0000000000c82947 */ /* 0x000fea0003800000 */
[----:B------:R-:W2:Y:S02]  /*4bc0*/  LDS.128 R4, [R26+0x40] ;  /* 0x000040001a047984 */ /* 0x000ea40000000c00 */
[----:B--2---:R-:W-:Y:S02]  /*4bd0*/  FSETP.GEU.AND P1, PT, R4, 0.5, PT ;  /* 0x3f0000000400780b */ /* 0x004fe40003f2e000 */
[----:B------:R-:W-:Y:S02]  /*4be0*/  FSETP.GEU.AND P2, PT, R5, 0.5, PT ;  /* 0x3f0000000500780b */ /* 0x000fe40003f4e000 */
[----:B------:R-:W-:Y:S02]  /*4bf0*/  FSETP.GEU.AND P0, PT, R6, 0.5, PT ;  /* 0x3f0000000600780b */ /* 0x000fe40003f0e000 */
[----:B------:R-:W-:-:S07]  /*4c00*/  FSETP.GEU.AND P5, PT, R7, 0.5, PT ;  /* 0x3f0000000700780b */ /* 0x000fce0003fae000 */
[----:B------:R-:W1:Y:S04]  /*4c10*/  @P1 LDS.128 R16, [R30+0x500] ;  /* 0x000500001e101984 */ /* 0x000e680000000c00 */
[----:B0-----:R-:W0:Y:S04]  /*4c20*/  @P2 LDS.128 R8, [R30+0x520] ;  /* 0x000520001e082984 */ /* 0x001e280000000c00 */
[----:B------:R-:W2:Y:S01]  /*4c30*/  @P0 LDS.128 R20, [R30+0x540] ;  /* 0x000540001e140984 */ /* 0x000ea20000000c00 */
[C---:B-1----:R-:W-:Y:S01]  /*4c40*/  @P1 FFMA R12, R4.reuse, R16, R12 ;  /* 0x00000010040c1223 */ /* 0x042fe2000000000c */
[C---:B------:R-:W-:Y:S01]  /*4c50*/  @P1 FFMA R13, R4.reuse, R17, R13 ;  /* 0x00000011040d1223 */ /* 0x040fe2000000000d */
[C---:B------:R-:W-:Y:S01]  /*4c60*/  @P1 FFMA R14, R4.reuse, R18, R14 ;  /* 0x00000012040e1223 */ /* 0x040fe2000000000e */
[----:B------:R-:W-:Y:S01]  /*4c70*/  @P1 FFMA R15, R4, R19, R15 ;  /* 0x00000013040f1223 */ /* 0x000fe2000000000f */
[----:B0-----:R-:W-:Y:S01]  /*4c80*/  @P2 FFMA R12, R8, R5, R12 ;  /* 0x00000005080c2223 */ /* 0x001fe2000000000c */
[----:B------:R-:W0:Y:S01]  /*4c90*/  LDS.128 R16, [R26+0x50] ;  /* 0x000050001a107984 */ /* 0x000e220000000c00 */
[C---:B------:R-:W-:Y:S01]  /*4ca0*/  @P2 FFMA R13, R5.reuse, R9, R13 ;  /* 0x00000009050d2223 */ /* 0x040fe2000000000d */
[C---:B------:R-:W-:Y:S01]  /*4cb0*/  @P2 FFMA R14, R5.reuse, R10, R14 ;  /* 0x0000000a050e2223 */ /* 0x040fe2000000000e */
[----:B------:R-:W-:Y:S01]  /*4cc0*/  @P2 FFMA R15, R5, R11, R15 ;  /* 0x0000000b050f2223 */ /* 0x000fe2000000000f */
[----:B--2---:R-:W-:Y:S01]  /*4cd0*/  @P0 FFMA R12, R20, R6, R12 ;  /* 0x00000006140c0223 */ /* 0x004fe2000000000c */
[----:B------:R-:W1:Y:S01]  /*4ce0*/  @P5 LDS.128 R8, [R30+0x560] ;  /* 0x000560001e085984 */ /* 0x000e620000000c00 */
[C---:B------:R-:W-:Y:S01]  /*4cf0*/  @P0 FFMA R13, R6.reuse, R21, R13 ;  /* 0x00000015060d0223 */ /* 0x040fe2000000000d */
[C---:B------:R-:W-:Y:S01]  /*4d00*/  @P0 FFMA R14, R6.reuse, R22, R14 ;  /* 0x00000016060e0223 */ /* 0x040fe2000000000e */
[----:B------:R-:W-:Y:S01]  /*4d10*/  @P0 FFMA R15, R6, R23, R15 ;  /* 0x00000017060f0223 */ /* 0x000fe2000000000f */
[----:B0-----:R-:W-:-:S02]  /*4d20*/  FSETP.GEU.AND P2, PT, R16, 0.5, PT ;  /* 0x3f0000001000780b */ /* 0x001fc40003f4e000 */
[----:B------:R-:W-:Y:S02]  /*4d30*/  FSETP.GEU.AND P1, PT, R17, 0.5, PT ;  /* 0x3f0000001100780b */ /* 0x000fe40003f2e000 */
[----:B------:R-:W-:Y:S01]  /*4d40*/  FSETP.GEU.AND P0, PT, R18, 0.5, PT ;  /* 0x3f0000001200780b */ /* 0x000fe20003f0e000 */
[----:B-1----:R-:W-:Y:S01]  /*4d50*/  @P5 FFMA R12, R8, R7, R12 ;  /* 0x00000007080c5223 */ /* 0x002fe2000000000c */
[C---:B------:R-:W-:Y:S01]  /*4d60*/  @P5 FFMA R13, R7.reuse, R9, R13 ;  /* 0x00000009070d5223 */ /* 0x040fe2000000000d */
[C---:B------:R-:W-:Y:S01]  /*4d70*/  @P5 FFMA R14, R7.reuse, R10, R14 ;  /* 0x0000000a070e5223 */ /* 0x040fe2000000000e */
[----:B------:R-:W-:Y:S01]  /*4d80*/  @P5 FFMA R15, R7, R11, R15 ;  /* 0x0000000b070f5223 */ /* 0x000fe2000000000f */
[----:B------:R-:W-:-:S04]  /*4d90*/  FSETP.GEU.AND P5, PT, R19, 0.5, PT ;  /* 0x3f0000001300780b */ /* 0x000fc80003fae000 */
[----:B------:R-:W0:Y:S04]  /*4da0*/  @P2 LDS.128 R20, [R30+0x580] ;  /* 0x000580001e142984 */ /* 0x000e280000000c00 */
[----:B------:R-:W1:Y:S04]  /*4db0*/  @P1 LDS.128 R4, [R30+0x5a0] ;  /* 0x0005a0001e041984 */ /* 0x000e680000000c00 */
[----:B------:R-:W2:Y:S01]  /*4dc0*/  @P0 LDS.128 R8, [R30+0x5c0] ;  /* 0x0005c0001e080984 */ /* 0x000ea20000000c00 */
[C---:B0-----:R-:W-:Y:S01]  /*4dd0*/  @P2 FFMA R12, R16.reuse, R20, R12 ;  /* 0x00000014100c2223 */ /* 0x041fe2000000000c */
[C---:B------:R-:W-:Y:S01]  /*4de0*/  @P2 FFMA R13, R16.reuse, R21, R13 ;  /* 0x00000015100d2223 */ /* 0x040fe2000000000d */
[C---:B------:R-:W-:Y:S01]  /*4df0*/  @P2 FFMA R14, R16.reuse, R22, R14 ;  /* 0x00000016100e2223 */ /* 0x040fe2000000000e */
[----:B------:R-:W-:Y:S01]  /*4e00*/  @P2 FFMA R15, R16, R23, R15 ;  /* 0x00000017100f2223 */ /* 0x000fe2000000000f */
[----:B-1----:R-:W-:Y:S01]  /*4e10*/  @P1 FFMA R12, R4, R17, R12 ;  /* 0x00000011040c1223 */ /* 0x002fe2000000000c */
[----:B------:R-:W0:Y:S01]  /*4e20*/  @P5 LDS.128 R20, [R30+0x5e0] ;  /* 0x0005e0001e145984 */ /* 0x000e220000000c00 */
        /* <DEDUP_REMOVED lines=11> */
.L_x_38:
[----:B------:R-:W-:Y:S05]  /*4ee0*/  BSYNC.RECONVERGENT B0 ;  /* 0x0000000000007941 */ /* 0x000fea0003800200 */
.L_x_37:
[----:B------:R-:W-:Y:S04]  /*4ef0*/  BSSY.RECONVERGENT B0, `(.L_x_39) ;  /* 0x0000035000007945 */ /* 0x000fe80003800200 */
[----:B------:R-:W-:Y:S05]  /*4f00*/  @P3 BRA `(.L_x_40) ;  /* 0x0000000000cc3947 */ /* 0x000fea0003800000 */
[----:B------:R-:W-:-:S05]  /*4f10*/  IMAD R31, R27, 0x30, R26 ;  /* 0x000000301b1f7824 */ /* 0x000fca00078e021a */
        /* <DEDUP_REMOVED lines=36> */
[----:B------:R-:W-:Y:S02]  /*5160*/  @P1 FFMA R15, R16, R23, R15 ;  /* 0x00000017100f1223 */ /* 0x000fe4000000000f */
        /* <DEDUP_REMOVED lines=13> */
.L_x_40:
[----:B------:R-:W-:Y:S05]  /*5240*/  BSYNC.RECONVERGENT B0 ;  /* 0x0000000000007941 */ /* 0x000fea0003800200 */
.L_x_39:
[----:B------:R-:W-:Y:S01]  /*5250*/  BAR.SYNC.DEFER_BLOCKING 0x0 ;  /* 0x0000000000007b1d */ /* 0x000fe20000010000 */
[----:B------:R-:W-:-:S04]  /*5260*/  UIADD3 UR4, UPT, UPT, UR4, 0x1, URZ ;  /* 0x0000000104047890 */ /* 0x000fc8000fffe0ff */
[----:B------:R-:W-:Y:S01]  /*5270*/  UISETP.NE.AND UP0, UPT, UR4, URZ, UPT ;  /* 0x000000ff0400728c */ /* 0x000fe2000bf05270 */
[----:B------:R-:W1:Y:S02]  /*5280*/  LDS.128 R4, [R26+0x10] ;  /* 0x000010001a047984 */ /* 0x000e640000000c00 */
[----:B-1----:R-:W-:Y:S01]  /*5290*/  FADD.SAT R4, R4, R12 ;  /* 0x0000000c04047221 */ /* 0x002fe20000002000 */
[----:B------:R-:W-:Y:S01]  /*52a0*/  FADD.SAT R5, R5, R13 ;  /* 0x0000000d05057221 */ /* 0x000fe20000002000 */
[----:B------:R-:W-:Y:S01]  /*52b0*/  FADD.SAT R6, R6, R14 ;  /* 0x0000000e06067221 */ /* 0x000fe20000002000 */
[----:B------:R-:W-:-:S05]  /*52c0*/  FADD.SAT R7, R7, R15 ;  /* 0x0000000f07077221 */ /* 0x000fca0000002000 */
[----:B------:R4:W-:Y:S01]  /*52d0*/  STS.128 [R26+0x10], R4 ;  /* 0x000010041a007388 */ /* 0x0009e20000000c00 */
[----:B------:R-:W-:Y:S05]  /*52e0*/  BRA.U UP0, `(.L_x_41) ;  /* 0xffffffc900547547 */ /* 0x000fea000b83ffff */
.L_x_20:
[----:B------:R-:W-:Y:S01]  /*52f0*/  IMAD R27, R29, R27, RZ ;  /* 0x0000001b1d1b7224 */ /* 0x000fe200078e02ff */
[----:B------:R-:W-:Y:S04]  /*5300*/  BAR.SYNC.DEFER_BLOCKING 0x0 ;  /* 0x0000000000007b1d */ /* 0x000fe80000010000 */
[----:B------:R-:W-:-:S13]  /*5310*/  R2UR UR7, R27 ;  /* 0x000000001b0772ca */ /* 0x000fda00000e0000 */
[----:B------:R-:W-:-:S06]  /*5320*/  UISETP.GE.AND UP0, UPT, UR7, 0x1, UPT ;  /* 0x000000010700788c */ /* 0x000fcc000bf06270 */
[----:B------:R-:W-:-:S13]  /*5330*/  PLOP3.LUT P0, PT, PT, PT, UP0, 0x80, 0x8 ;  /* 0x000000000008781c */ /* 0x000fda0003f0f008 */
[----:B------:R-:W-:Y:S05]  /*5340*/  @!P0 EXIT ;  /* 0x000000000000894d */ /* 0x000fea0003800000 */
[----:B------:R-:W5:Y:S01]  /*5350*/  I2F.U32.RP R0, UR7 ;  /* 0x0000000700007d06 */ /* 0x000f620008209000 */
[----:B------:R-:W-:Y:S02]  /*5360*/  UIMAD UR6, UR7, 0xc, URZ ;  /* 0x0000000c070678a4 */ /* 0x000fe4000f8e02ff */
[----:B----4-:R-:W-:Y:S02]  /*5370*/  IADD3 R7, PT, PT, RZ, -UR7, RZ ;  /* 0x80000007ff077c10 */ /* 0x010fe4000fffe0ff */
[----:B------:R-:W-:Y:S01]  /*5380*/  ISETP.NE.U32.AND P3, PT, RZ, UR7, PT ;  /* 0x00000007ff007c0c */ /* 0x000fe2000bf65070 */
[----:B------:R-:W-:-:S04]  /*5390*/  UISETP.LT.AND UP0, UPT, UR7, UR6, UPT ;  /* 0x000000060700728c */ /* 0x000fc8000bf01270 */
[----:B------:R-:W-:-:S04]  /*53a0*/  USEL UR4, UR7, UR6, !UP0 ;  /* 0x0000000607047287 */ /* 0x000fc8000c000000 */
[----:B------:R-:W-:Y:S01]  /*53b0*/  UIADD3 UR4, UPT, UPT, -UR7, UR4, URZ ;  /* 0x0000000407047290 */ /* 0x000fe2000fffe1ff */
[----:B-----5:R-:W4:Y:S03]  /*53c0*/  MUFU.RCP R0, R0 ;  /* 0x0000000000007308 */ /* 0x020f260000001000 */
[----:B------:R-:W-:Y:S02]  /*53d0*/  UIADD3 UR5, UPT, UPT, UR4, -0x1, URZ ;  /* 0xffffffff04057890 */ /* 0x000fe4000fffe0ff */
[----:B------:R-:W-:Y:S02]  /*53e0*/  ISETP.NE.AND P2, PT, RZ, UR4, PT ;  /* 0x00000004ff007c0c */ /* 0x000fe4000bf45270 */
[----:B----4-:R-:W-:Y:S02]  /*53f0*/  IADD3 R4, PT, PT, R0, 0xffffffe, RZ ;  /* 0x0ffffffe00047810 */ /* 0x010fe40007ffe0ff */
[----:B------:R-:W-:-:S02]  /*5400*/  MOV R0, UR5 ;  /* 0x0000000500007c02 */ /* 0x000fc40008000f00 */
[----:B------:R4:W5:Y:S07]  /*5410*/  F2I.FTZ.U32.TRUNC.NTZ R5, R4 ;  /* 0x0000000400057305 */ /* 0x00096e000021f000 */
[----:B------:R-:W-:Y:S01]  /*5420*/  @!P2 IADD3 R0, PT, PT, RZ, UR4, RZ ;  /* 0x00000004ff00ac10 */ /* 0x000fe2000fffe0ff */
[----:B------:R-:W-:Y:S01]  /*5430*/  UMOV UR4, URZ ;  /* 0x000000ff00047c82 */ /* 0x000fe20008000000 */
[----:B----4-:R-:W-:Y:S02]  /*5440*/  HFMA2 R4, -RZ, RZ, 0, 0 ;  /* 0x00000000ff047431 */ /* 0x010fe400000001ff */
[----:B-----5:R-:W-:-:S04]  /*5450*/  IMAD R7, R7, R5, RZ ;  /* 0x0000000507077224 */ /* 0x020fc800078e02ff */
[----:B------:R-:W-:-:S06]  /*5460*/  IMAD.HI.U32 R7, R5, R7, R4 ;  /* 0x0000000705077227 */ /* 0x000fcc00078e0004 */
[----:B------:R-:W-:-:S05]  /*5470*/  IMAD.HI.U32 R2, R7, R0, RZ ;  /* 0x0000000007027227 */ /* 0x000fca00078e00ff */
[----:B------:R-:W-:-:S05]  /*5480*/  IADD3 R5, PT, PT, -R2, RZ, RZ ;  /* 0x000000ff02057210 */ /* 0x000fca0007ffe1ff */
[----:B------:R-:W-:Y:S01]  /*5490*/  IMAD R0, R5, UR7, R0 ;  /* 0x0000000705007c24 */ /* 0x000fe2000f8e0200 */
[----:B------:R-:W-:-:S04]  /*54a0*/  SEL R5, RZ, 0x1, !P2 ;  /* 0x00000001ff057807 */ /* 0x000fc80005000000 */
[----:B------:R-:W-:-:S13]  /*54b0*/  ISETP.GE.U32.AND P0, PT, R0, UR7, PT ;  /* 0x0000000700007c0c */ /* 0x000fda000bf06070 */
[----:B------:R-:W-:Y:S01]  /*54c0*/  @P0 IADD3 R0, PT, PT, R0, -UR7, RZ ;  /* 0x8000000700000c10 */ /* 0x000fe2000fffe0ff */
[----:B------:R-:W-:-:S03]  /*54d0*/  @P0 VIADD R2, R2, 0x1 ;  /* 0x0000000102020836 */ /* 0x000fc60000000000 */
        /* <DEDUP_REMOVED lines=8> */
[----:B------:R-:W4:Y:S01]  /*5560*/  S2UR UR5, SR_CgaCtaId ;  /* 0x00000000000579c3 */ /* 0x000f220000008800 */
[----:B0-----:R-:W-:Y:S01]  /*5570*/  LOP3.LUT R6, R2, 0xfffffffc, RZ, 0xc0, !PT ;  /* 0xfffffffc02067812 */ /* 0x001fe200078ec0ff */
[----:B------:R-:W-:Y:S01]  /*5580*/  UMOV UR4, 0x400 ;  /* 0x0000040000047882 */ /* 0x000fe20000000000 */
[----:B------:R-:W-:Y:S01]  /*5590*/  IMAD R31, R28, 0xc, R3 ;  /* 0x0000000c1c1f7824 */ /* 0x000fe200078e0203 */
[----:B------:R-:W-:Y:S01]  /*55a0*/  UIADD3 UR4, UPT, UPT, UR4, 0x7c0, URZ ;  /* 0x000007c004047890 */ /* 0x000fe2000fffe0ff */
[----:B------:R-:W-:Y:S02]  /*55b0*/  IADD3 R6, PT, PT, -R6, RZ, RZ ;  /* 0x000000ff06067210 */ /* 0x000fe40007ffe1ff */
[----:B------:R-:W-:Y:S01]  /*55c0*/  MOV R2, UR7 ;  /* 0x0000000700027c02 */ /* 0x000fe20008000f00 */
[----:B---3--:R-:W0:Y:S01]  /*55d0*/  LDC.64 R10, c[0x0][0x380] ;  /* 0x0000e000ff0a7b82 */ /* 0x008e220000000a00 */
[----:B------:R-:W-:Y:S02]  /*55e0*/  ISETP.GE.AND P0, PT, R6, RZ, PT ;  /* 0x000000ff0600720c */ /* 0x000fe40003f06270 */
[----:B------:R-:W-:Y:S01]  /*55f0*/  IADD3 R7, PT, PT, R31, UR7, RZ ;  /* 0x000000071f077c10 */ /* 0x000fe2000fffe0ff */
[C---:B------:R-:W-:Y:S01]  /*5600*/  IMAD R23, R2.reuse, 0x3, R31 ;  /* 0x0000000302177824 */ /* 0x040fe200078e021f */
[----:B--2---:R-:W-:Y:S01]  /*5610*/  LEA R35, R2, R31, 0x1 ;  /* 0x0000001f02237211 */ /* 0x004fe200078e08ff */
[----:B----4-:R-:W-:-:S06]  /*5620*/  ULEA UR4, UR5, UR4, 0x18 ;  /* 0x0000000405047291 */ /* 0x010fcc000f8ec0ff */
[----:B------:R-:W-:Y:S01]  /*5630*/  LEA R33, R3, UR4, 0x2 ;  /* 0x0000000403217c11 */ /* 0x000fe2000f8e10ff */
[----:B------:R-:W-:Y:S01]  /*5640*/  UMOV UR4, URZ ;  /* 0x000000ff00047c82 */ /* 0x000fe20008000000 */
[----:B------:R-:W-:Y:S05]  /*5650*/  @P0 BRA `(.L_x_43) ;  /* 0x0000000800240947 */ /* 0x000fea0003800000 */
[----:B------:R-:W-:Y:S02]  /*5660*/  IADD3 R4, PT, PT, -R6, RZ, RZ ;  /* 0x000000ff06047210 */ /* 0x000fe40007ffe1ff */
[----:B------:R-:W-:Y:S02]  /*5670*/  PLOP3.LUT P0, PT, PT, PT, PT, 0x80, 0x8 ;  /* 0x000000000008781c */ /* 0x000fe40003f0f070 */
[----:B------:R-:W-:-:S13]  /*5680*/  ISETP.GT.AND P1, PT, R4, 0xc, PT ;  /* 0x0000000c0400780c */ /* 0x000fda0003f24270 */
[----:B------:R-:W-:Y:S05]  /*5690*/  @!P1 BRA `(.L_x_44) ;  /* 0x0000000400549947 */ /* 0x000fea0003800000 */
[----:B------:R-:W2:Y:S01]  /*56a0*/  LDC.64 R12, c[0x0][0x380] ;  /* 0x0000e000ff0c7b82 */ /* 0x000ea20000000a00 */
[----:B------:R-:W-:-:S13]  /*56b0*/  PLOP3.LUT P0, PT, PT, PT, PT, 0x8, 0x80 ;  /* 0x000000000080781c */ /* 0x000fda0003f0e170 */
.L_x_45:
[CC--:B------:R-:W-:Y:S01]  /*56c0*/  LEA R27, R2.reuse, R33.reuse, 0x2 ;  /* 0x00000021021b7211 */ /* 0x0c0fe200078e10ff */
[----:B---3--:R-:W3:Y:S01]  /*56d0*/  LDS R29, [R33] ;  /* 0x00000000211d7984 */ /* 0x008ee20000000800 */
[CC--:B------:R-:W-:Y:S01]  /*56e0*/  LEA R20, R2.reuse, R33.reuse, 0x3 ;  /* 0x0000002102147211 */ /* 0x0c0fe200078e18ff */
[--C-:B--2---:R-:W-:Y:S01]  /*56f0*/  IMAD.WIDE.U32 R16, R31, 0x4, R12.reuse ;  /* 0x000000041f107825 */ /* 0x104fe200078e000c */
[C---:B------:R-:W-:Y:S01]  /*5700*/  LEA R22, R2.reuse, R33, 0x4 ;  /* 0x0000002102167211 */ /* 0x040fe200078e20ff */
[----:B------:R2:W-:Y:S01]  /*5710*/  LDS R18, [R33+UR6] ;  /* 0x0000000621127984 */ /* 0x0005e20008000800 */
[C---:B------:R-:W-:Y:S01]  /*5720*/  LEA R31, R2.reuse, R31, 0x2 ;  /* 0x0000001f021f7211 */ /* 0x040fe200078e10ff */
[--C-:B------:R-:W-:Y:S01]  /*5730*/  IMAD.WIDE.U32 R14, R7, 0x4, R12.reuse ;  /* 0x00000004070e7825 */ /* 0x100fe200078e000c */
[CC--:B------:R-:W-:Y:S01]  /*5740*/  LEA R21, R2.reuse, R22.reuse, 0x2 ;  /* 0x0000001602157211 */ /* 0x0c0fe200078e10ff */
[----:B------:R-:W4:Y:S01]  /*5750*/  LDS R27, [R27] ;  /* 0x000000001b1b7984 */ /* 0x000f220000000800 */
[CC--:B------:R-:W-:Y:S01]  /*5760*/  LEA R30, R2.reuse, R22.reuse, 0x3 ;  /* 0x00000016021e7211 */ /* 0x0c0fe200078e18ff */
[--C-:B------:R-:W-:Y:S01]  /*5770*/  IMAD.WIDE.U32 R4, R35, 0x4, R12.reuse ;  /* 0x0000000423047825 */ /* 0x100fe200078e000c */
[C---:B------:R-:W-:Y:S01]  /*5780*/  LEA R25, R2.reuse, R22, 0x4 ;  /* 0x0000001602197211 */ /* 0x040fe200078e20ff */
[----:B------:R-:W5:Y:S01]  /*5790*/  LDS R20, [R20] ;  /* 0x0000000014147984 */ /* 0x000f620000000800 */
[C---:B--2---:R-:W-:Y:S01]  /*57a0*/  LEA R33, R2.reuse, R7, 0x2 ;  /* 0x0000000702217211 */ /* 0x044fe200078e10ff */
[----:B-1----:R-:W-:Y:S01]  /*57b0*/  IMAD.WIDE.U32 R8, R23, 0x4, R12 ;  /* 0x0000000417087825 */ /* 0x002fe200078e000c */
[C---:B------:R-:W-:Y:S01]  /*57c0*/  LEA R24, R2.reuse, R25, 0x2 ;  /* 0x0000001902187211 */ /* 0x040fe200078e10ff */
[----:B------:R-:W1:Y:S01]  /*57d0*/  LDS R19, [R22] ;  /* 0x0000000016137984 */ /* 0x000e620000000800 */
[C---:B------:R-:W-:Y:S01]  /*57e0*/  LEA R35, R2.reuse, R35, 0x2 ;  /* 0x0000002302237211 */ /* 0x040fe200078e10ff */
[C---:B------:R-:W-:Y:S01]  /*57f0*/  IMAD R32, R2.reuse, 0x8, R25 ;  /* 0x0000000802207824 */ /* 0x040fe200078e0219 */
[----:B------:R-:W-:Y:S01]  /*5800*/  LEA R23, R2, R23, 0x2 ;  /* 0x0000001702177211 */ /* 0x000fe200078e10ff */
[----:B------:R-:W2:Y:S01]  /*5810*/  LDS R21, [R21] ;  /* 0x0000000015157984 */ /* 0x000ea20000000800 */
[----:B------:R-:W-:Y:S01]  /*5820*/  IADD3 R6, PT, PT, R6, 0x10, RZ ;  /* 0x0000001006067810 */ /* 0x000fe20007ffe0ff */
[----:B------:R-:W-:-:S02]  /*5830*/  ULEA UR4, UR7, UR4, 0x2 ;  /* 0x0000000407047291 */ /* 0x000fc4000f8e10ff */
[----:B------:R-:W0:Y:S01]  /*5840*/  LDS R30, [R30] ;  /* 0x000000001e1e7984 */ /* 0x000e220000000800 */
[----:B------:R-:W-:Y:S01]  /*5850*/  ISETP.GE.AND P1, PT, R6, -0xc, PT ;  /* 0xfffffff40600780c */ /* 0x000fe20003f26270 */
[----:B------:R-:W-:Y:S02]  /*5860*/  ULEA UR4, UR7, UR4, 0x2 ;  /* 0x0000000407047291 */ /* 0x000fe4000f8e10ff */
[----:B------:R-:W0:Y:S02]  /*5870*/  LDS R26, [R22+UR6] ;  /* 0x00000006161a7984 */ /* 0x000e240008000800 */
[----:B------:R-:W-:Y:S02]  /*5880*/  ULEA UR4, UR7, UR4, 0x2 ;  /* 0x0000000407047291 */ /* 0x000fe4000f8e10ff */
[----:B------:R-:W0:Y:S02]  /*5890*/  LDS R37, [R25] ;  /* 0x0000000019257984 */ /* 0x000e240000000800 */
[----:B------:R-:W-:-:S02]  /*58a0*/  ULEA UR4, UR7, UR4, 0x2 ;  /* 0x0000000407047291 */ /* 0x000fc4000f8e10ff */
[----:B---3--:R3:W-:Y:S04]  /*58b0*/  STG.E desc[UR8][R16.64], R29 ;  /* 0x0000001d10007986 */ /* 0x0087e8000c101908 */
[----:B------:R-:W-:Y:S04]  /*58c0*/  LDS R29, [R32] ;  /* 0x00000000201d7984 */ /* 0x000fe80000000800 */
[----:B----4-:R4:W-:Y:S04]  /*58d0*/  STG.E desc[UR8][R14.64], R27 ;  /* 0x0000001b0e007986 */ /* 0x0109e8000c101908 */
[----:B-----5:R5:W-:Y:S01]  /*58e0*/  STG.E desc[UR8][R4.64], R20 ;  /* 0x0000001404007986 */ /* 0x020be2000c101908 */
[----:B---3--:R-:W-:Y:S01]  /*58f0*/  IMAD.WIDE.U32 R16, R31, 0x4, R12 ;  /* 0x000000041f107825 */ /* 0x008fe200078e000c */
[----:B------:R-:W-:-:S02]  /*5900*/  LEA R31, R2, R31, 0x2 ;  /* 0x0000001f021f7211 */ /* 0x000fc400078e10ff */
[----:B------:R-:W3:Y:S04]  /*5910*/  LDS R27, [R24] ;  /* 0x00000000181b7984 */ /* 0x000ee80000000800 */
[----:B------:R1:W3:Y:S01]  /*5920*/  LDS R4, [R25+UR6] ;  /* 0x0000000619047984 */ /* 0x0002e20008000800 */
[--C-:B----4-:R-:W-:Y:S01]  /*5930*/  IMAD.WIDE.U32 R14, R33, 0x4, R12.reuse ;  /* 0x00000004210e7825 */ /* 0x110fe200078e000c */
[C---:B------:R-:W-:Y:S02]  /*5940*/  LEA R33, R2.reuse, R33, 0x2 ;  /* 0x0000002102217211 */ /* 0x040fe400078e10ff */
[C---:B-----5:R-:W-:Y:S01]  /*5950*/  LEA R5, R2.reuse, R25, 0x4 ;  /* 0x0000001902057211 */ /* 0x060fe200078e20ff */
[----:B------:R-:W-:Y:S03]  /*5960*/  STG.E desc[UR8][R8.64], R18 ;  /* 0x0000001208007986 */ /* 0x000fe6000c101908 */
[CC--:B------:R-:W-:Y:S01]  /*5970*/  LEA R34, R2.reuse, R5.reuse, 0x2 ;  /* 0x0000000502227211 */ /* 0x0c0fe200078e10ff */
[----:B------:R-:W4:Y:S01]  /*5980*/  LDS R7, [R5] ;  /* 0x0000000005077984 */ /* 0x000f220000000800 */
[C---:B------:R-:W-:Y:S01]  /*5990*/  LEA R36, R2.reuse, R5, 0x3 ;  /* 0x0000000502247211 */ /* 0x040fe200078e18ff */
[--C-:B-1----:R-:W-:Y:S01]  /*59a0*/  IMAD.WIDE.U32 R24, R31, 0x4, R12.reuse ;  /* 0x000000041f187825 */ /* 0x102fe200078e000c */
[C---:B------:R-:W-:Y:S01]  /*59b0*/  LEA R31, R2.reuse, R31, 0x2 ;  /* 0x0000001f021f7211 */ /* 0x040fe200078e10ff */
[----:B------:R-:W1:Y:S04]  /*59c0*/  LDS R8, [R34] ;  /* 0x0000000022087984 */ /* 0x000e680000000800 */
[----:B------:R-:W5:Y:S04]  /*59d0*/  LDS R9, [R36] ;  /* 0x0000000024097984 */ /* 0x000f680000000800 */
[----:B------:R-:W5:Y:S04]  /*59e0*/  LDS R22, [R5+UR6] ;  /* 0x0000000605167984 */ /* 0x000f680008000800 */
[----:B------:R0:W-:Y:S04]  /*59f0*/  STG.E desc[UR8][R16.64], R19 ;  /* 0x0000001310007986 */ /* 0x0001e8000c101908 */
[----:B--2---:R2:W-:Y:S01]  /*5a00*/  STG.E desc[UR8][R14.64], R21 ;  /* 0x000000150e007986 */ /* 0x0045e2000c101908 */
[----:B0-----:R-:W-:Y:S01]  /*5a10*/  IMAD.WIDE.U32 R18, R35, 0x4, R12 ;  /* 0x0000000423127825 */ /* 0x001fe200078e000c */
[----:B------:R-:W-:-:S03]  /*5a20*/  LEA R35, R2, R35, 0x2 ;  /* 0x0000002302237211 */ /* 0x000fc600078e10ff */
[--C-:B--2---:R-:W-:Y:S01]  /*5a30*/  IMAD.WIDE.U32 R20, R23, 0x4, R12.reuse ;  /* 0x0000000417147825 */ /* 0x104fe200078e000c */
[C---:B------:R-:W-:Y:S01]  /*5a40*/  LEA R23, R2.reuse, R23, 0x2 ;  /* 0x0000001702177211 */ /* 0x040fe200078e10ff */
[----:B------:R0:W-:Y:S02]  /*5a50*/  STG.E desc[UR8][R18.64], R30 ;  /* 0x0000001e12007986 */ /* 0x0001e4000c101908 */
[--C-:B------:R-:W-:Y:S01]  /*5a60*/  IMAD.WIDE.U32 R14, R33, 0x4, R12.reuse ;  /* 0x00000004210e7825 */ /* 0x100fe200078e000c */
[C---:B------:R-:W-:Y:S01]  /*5a70*/  LEA R33, R2.reuse, R33, 0x2 ;  /* 0x0000002102217211 */ /* 0x040fe200078e10ff */
[----:B------:R2:W-:Y:S02]  /*5a80*/  STG.E desc[UR8][R20.64], R26 ;  /* 0x0000001a14007986 */ /* 0x0005e4000c101908 */
[--C-:B------:R-:W-:Y:S01]  /*5a90*/  IMAD.WIDE.U32 R16, R35, 0x4, R12.reuse ;  /* 0x0000000423107825 */ /* 0x100fe200078e000c */
[C---:B------:R-:W-:Y:S01]  /*5aa0*/  LEA R35, R2.reuse, R35, 0x2 ;  /* 0x0000002302237211 */ /* 0x040fe200078e10ff */
[----:B------:R4:W-:Y:S02]  /*5ab0*/  STG.E desc[UR8][R24.64], R37 ;  /* 0x0000002518007986 */ /* 0x0009e4000c101908 */
[--C-:B0-----:R-:W-:Y:S01]  /*5ac0*/  IMAD.WIDE.U32 R18, R23, 0x4, R12.reuse ;  /* 0x0000000417127825 */ /* 0x101fe200078e000c */
[C---:B------:R-:W-:Y:S01]  /*5ad0*/  LEA R23, R2.reuse, R23, 0x2 ;  /* 0x0000001702177211 */ /* 0x040fe200078e10ff */
[----:B---3--:R0:W-:Y:S02]  /*5ae0*/  STG.E desc[UR8][R14.64], R27 ;  /* 0x0000001b0e007986 */ /* 0x0081e4000c101908 */
[--C-:B--2---:R-:W-:Y:S01]  /*5af0*/  IMAD.WIDE.U32 R20, R31, 0x4, R12.reuse ;  /* 0x000000041f147825 */ /* 0x104fe200078e000c */
[----:B------:R-:W-:Y:S01]  /*5b00*/  LEA R31, R2, R31, 0x2 ;  /* 0x0000001f021f7211 */ /* 0x000fe200078e10ff */
[----:B------:R-:W-:Y:S02]  /*5b10*/  STG.E desc[UR8][R16.64], R29 ;  /* 0x0000001d10007986 */ /* 0x000fe4000c101908 */
[----:B----4-:R-:W-:-:S02]  /*5b20*/  IMAD.WIDE.U32 R36, R33, 0x4, R12 ;  /* 0x0000000421247825 */ /* 0x010fc400078e000c */
[----:B------:R-:W-:Y:S02]  /*5b30*/  STG.E desc[UR8][R18.64], R4 ;  /* 0x0000000412007986 */ /* 0x000fe4000c101908 */
[--C-:B------:R-:W-:Y:S01]  /*5b40*/  IMAD.WIDE.U32 R24, R35, 0x4, R12.reuse ;  /* 0x0000000423187825 */ /* 0x100fe200078e000c */
[C---:B------:R-:W-:Y:S01]  /*5b50*/  LEA R35, R2.reuse, R35, 0x2 ;  /* 0x0000002302237211 */ /* 0x040fe200078e10ff */
[----:B------:R2:W-:Y:S02]  /*5b60*/  STG.E desc[UR8][R20.64], R7 ;  /* 0x0000000714007986 */ /* 0x0005e4000c101908 */
[----:B0-----:R-:W-:Y:S01]  /*5b70*/  IMAD.WIDE.U32 R14, R23, 0x4, R12 ;  /* 0x00000004170e7825 */ /* 0x001fe200078e000c */
[C---:B------:R-:W-:Y:S01]  /*5b80*/  LEA R23, R2.reuse, R23, 0x2 ;  /* 0x0000001702177211 */ /* 0x040fe200078e10ff */
[----:B-1----:R3:W-:Y:S04]  /*5b90*/  STG.E desc[UR8][R36.64], R8 ;  /* 0x0000000824007986 */ /* 0x0027e8000c101908 */
[----:B-----5:R3:W-:Y:S04]  /*5ba0*/  STG.E desc[UR8][R24.64], R9 ;  /* 0x0000000918007986 */ /* 0x0207e8000c101908 */
[----:B------:R3:W-:Y:S01]  /*5bb0*/  STG.E desc[UR8][R14.64], R22 ;  /* 0x000000160e007986 */ /* 0x0007e2000c101908 */
[C---:B--2---:R-:W-:Y:S01]  /*5bc0*/  IMAD R7, R2.reuse, 0x4, R33 ;  /* 0x0000000402077824 */ /* 0x044fe200078e0221 */
[----:B------:R-:W-:Y:S01]  /*5bd0*/  LEA R33, R2, R5, 0x4 ;  /* 0x0000000502217211 */ /* 0x000fe200078e20ff */
[----:B------:R-:W-:Y:S06]  /*5be0*/  @!P1 BRA `(.L_x_45) ;  /* 0xfffffff800b49947 */ /* 0x000fec000383ffff */
.L_x_44:
[----:B------:R-:W-:-:S04]  /*5bf0*/  IADD3 R4, PT, PT, -R6, RZ, RZ ;  /* 0x000000ff06047210 */ /* 0x000fc80007ffe1ff */
[----:B------:R-:W-:-:S13]  /*5c00*/  ISETP.GT.AND P1, PT, R4, 0x4, PT ;  /* 0x000000040400780c */ /* 0x000fda0003f24270 */
[----:B------:R-:W-:Y:S05]  /*5c10*/  @!P1 BRA `(.L_x_46) ;  /* 0x0000000000ac9947 */ /* 0x000fea0003800000 */
[CC--:B---3--:R-:W-:Y:S01]  /*5c20*/  LEA R22, R2.reuse, R33.reuse, 0x2 ;  /* 0x0000002102167211 */ /* 0x0c8fe200078e10ff */
[----:B------:R-:W2:Y:S01]  /*5c30*/  LDS R17, [R33] ;  /* 0x0000000021117984 */ /* 0x000ea20000000800 */
[CC--:B------:R-:W-:Y:S01]  /*5c40*/  LEA R5, R2.reuse, R33.reuse, 0x4 ;  /* 0x0000002102057211 */ /* 0x0c0fe200078e20ff */
[----:B------:R-:W3:Y:S01]  /*5c50*/  LDC.64 R12, c[0x0][0x380] ;  /* 0x0000e000ff0c7b82 */ /* 0x000ee20000000a00 */
[C---:B------:R-:W-:Y:S01]  /*5c60*/  LEA R24, R2.reuse, R33, 0x3 ;  /* 0x0000002102187211 */ /* 0x040fe200078e18ff */
[----:B-1----:R1:W-:Y:S01]  /*5c70*/  LDS R8, [R33+UR6] ;  /* 0x0000000621087984 */ /* 0x0023e20008000800 */
[CC--:B------:R-:W-:Y:S01]  /*5c80*/  LEA R29, R2.reuse, R5.reuse, 0x2 ;  /* 0x00000005021d7211 */ /* 0x0c0fe200078e10ff */
[----:B------:R-:W-:Y:S01]  /*5c90*/  ULEA UR4, UR7, UR4, 0x2 ;  /* 0x0000000407047291 */ /* 0x000fe2000f8e10ff */
[C---:B------:R-:W-:Y:S01]  /*5ca0*/  LEA R27, R2.reuse, R5, 0x3 ;  /* 0x00000005021b7211 */ /* 0x040fe200078e18ff */
[----:B------:R-:W4:Y:S01]  /*5cb0*/  LDS R22, [R22] ;  /* 0x0000000016167984 */ /* 0x000f220000000800 */
[----:B------:R-:W-:Y:S01]  /*5cc0*/  LEA R9, R2, R31, 0x2 ;  /* 0x0000001f02097211 */ /* 0x000fe200078e10ff */
[----:B------:R-:W-:Y:S01]  /*5cd0*/  ULEA UR4, UR7, UR4, 0x2 ;  /* 0x0000000407047291 */ /* 0x000fe2000f8e10ff */
[----:B------:R-:W-:Y:S01]  /*5ce0*/  PLOP3.LUT P0, PT, PT, PT, PT, 0x8, 0x80 ;  /* 0x000000000080781c */ /* 0x000fe20003f0e170 */
[----:B------:R-:W5:Y:S01]  /*5cf0*/  LDS R24, [R24] ;  /* 0x0000000018187984 */ /* 0x000f620000000800 */
[----:B------:R-:W-:-:S03]  /*5d00*/  IADD3 R6, PT, PT, R6, 0x8, RZ ;  /* 0x0000000806067810 */ /* 0x000fc60007ffe0ff */
[----:B------:R-:W0:Y:S04]  /*5d10*/  LDS R25, [R5] ;  /* 0x0000000005197984 */ /* 0x000e280000000800 */
[----:B------:R-:W0:Y:S04]  /*5d20*/  LDS R29, [R29] ;  /* 0x000000001d1d7984 */ /* 0x000e280000000800 */
[----:B------:R-:W0:Y:S01]  /*5d30*/  LDS R27, [R27] ;  /* 0x000000001b1b7984 */ /* 0x000e220000000800 */
[----:B---3--:R-:W-:Y:S01]  /*5d40*/  IMAD.WIDE.U32 R14, R31, 0x4, R12 ;  /* 0x000000041f0e7825 */ /* 0x008fe200078e000c */
[----:B------:R-:W-:-:S02]  /*5d50*/  LEA R31, R2, R9, 0x2 ;  /* 0x00000009021f7211 */ /* 0x000fc400078e10ff */
[----:B------:R-:W3:Y:S01]  /*5d60*/  LDS R4, [R5+UR6] ;  /* 0x0000000605047984 */ /* 0x000ee20008000800 */
[----:B------:R-:W-:Y:S01]  /*5d70*/  IMAD.WIDE.U32 R36, R7, 0x4, R12 ;  /* 0x0000000407247825 */ /* 0x000fe200078e000c */
[----:B------:R-:W-:-:S03]  /*5d80*/  LEA R7, R2, R7, 0x2 ;  /* 0x0000000702077211 */ /* 0x000fc600078e10ff */
[----:B-1----:R-:W-:Y:S01]  /*5d90*/  IMAD.WIDE.U32 R32, R35, 0x4, R12 ;  /* 0x0000000423207825 */ /* 0x002fe200078e000c */
[----:B------:R-:W-:-:S03]  /*5da0*/  LEA R35, R2, R35, 0x2 ;  /* 0x0000002302237211 */ /* 0x000fc600078e10ff */
[--C-:B------:R-:W-:Y:S01]  /*5db0*/  IMAD.WIDE.U32 R20, R23, 0x4, R12.reuse ;  /* 0x0000000417147825 */ /* 0x100fe200078e000c */
[----:B------:R-:W-:Y:S01]  /*5dc0*/  LEA R23, R2, R23, 0x2 ;  /* 0x0000001702177211 */ /* 0x000fe200078e10ff */
[----:B--2---:R1:W-:Y:S02]  /*5dd0*/  STG.E desc[UR8][R14.64], R17 ;  /* 0x000000110e007986 */ /* 0x0043e4000c101908 */
[--C-:B------:R-:W-:Y:S02]  /*5de0*/  IMAD.WIDE.U32 R18, R9, 0x4, R12.reuse ;  /* 0x0000000409127825 */ /* 0x100fe400078e000c */
[----:B----4-:R-:W-:Y:S02]  /*5df0*/  STG.E desc[UR8][R36.64], R22 ;  /* 0x0000001624007986 */ /* 0x010fe4000c101908 */
[--C-:B-1----:R-:W-:Y:S02]  /*5e00*/  IMAD.WIDE.U32 R16, R7, 0x4, R12.reuse ;  /* 0x0000000407107825 */ /* 0x102fe400078e000c */
[----:B-----5:R1:W-:Y:S02]  /*5e10*/  STG.E desc[UR8][R32.64], R24 ;  /* 0x0000001820007986 */ /* 0x0203e4000c101908 */
[----:B------:R-:W-:-:S02]  /*5e20*/  IMAD.WIDE.U32 R14, R35, 0x4, R12 ;  /* 0x00000004230e7825 */ /* 0x000fc400078e000c */
[----:B------:R2:W-:Y:S01]  /*5e30*/  STG.E desc[UR8][R20.64], R8 ;  /* 0x0000000814007986 */ /* 0x0005e2000c101908 */
[C---:B------:R-:W-:Y:S01]  /*5e40*/  LEA R35, R2.reuse, R35, 0x2 ;  /* 0x0000002302237211 */ /* 0x040fe200078e10ff */
[----:B------:R-:W-:Y:S02]  /*5e50*/  IMAD.WIDE.U32 R12, R23, 0x4, R12 ;  /* 0x00000004170c7825 */ /* 0x000fe400078e000c */
[----:B0-----:R2:W-:Y:S01]  /*5e60*/  STG.E desc[UR8][R18.64], R25 ;  /* 0x0000001912007986 */ /* 0x0015e2000c101908 */
[C---:B------:R-:W-:Y:S01]  /*5e70*/  LEA R23, R2.reuse, R23, 0x2 ;  /* 0x0000001702177211 */ /* 0x040fe200078e10ff */
[C---:B------:R-:W-:Y:S02]  /*5e80*/  IMAD R7, R2.reuse, 0x4, R7 ;  /* 0x0000000402077824 */ /* 0x040fe400078e0207 */
[----:B------:R2:W-:Y:S01]  /*5e90*/  STG.E desc[UR8][R16.64], R29 ;  /* 0x0000001d10007986 */ /* 0x0005e2000c101908 */
[----:B-1----:R-:W-:-:S03]  /*5ea0*/  LEA R33, R2, R5, 0x4 ;  /* 0x0000000502217211 */ /* 0x002fc600078e20ff */
[----:B------:R2:W-:Y:S04]  /*5eb0*/  STG.E desc[UR8][R14.64], R27 ;  /* 0x0000001b0e007986 */ /* 0x0005e8000c101908 */
[----:B---3--:R2:W-:Y:S02]  /*5ec0*/  STG.E desc[UR8][R12.64], R4 ;  /* 0x000000040c007986 */ /* 0x0085e4000c101908 */
.L_x_46:
[----:B------:R-:W-:-:S13]  /*5ed0*/  ISETP.NE.OR P0, PT, R6, RZ, P0 ;  /* 0x000000ff0600720c */ /* 0x000fda0000705670 */
[----:B------:R-:W-:Y:S05]  /*5ee0*/  @!P0 BRA `(.L_x_42) ;  /* 0x00000000005c8947 */ /* 0x000fea0003800000 */
.L_x_43:
[CC--:B--2-4-:R-:W-:Y:S01]  /*5ef0*/  LEA R19, R2.reuse, R33.reuse, 0x2 ;  /* 0x0000002102137211 */ /* 0x0d4fe200078e10ff */
[----:B------:R-:W2:Y:S01]  /*5f00*/  LDS R17, [R33] ;  /* 0x0000000021117984 */ /* 0x000ea20000000800 */
[----:B------:R-:W-:Y:S01]  /*5f10*/  LEA R21, R2, R33, 0x3 ;  /* 0x0000002102157211 */ /* 0x000fe200078e18ff */
[--C-:B0--3--:R-:W-:Y:S01]  /*5f20*/  IMAD.WIDE.U32 R14, R31, 0x4, R10.reuse ;  /* 0x000000041f0e7825 */ /* 0x109fe200078e000a */
[----:B------:R-:W-:Y:S01]  /*5f30*/  IADD3 R6, PT, PT, R6, 0x4, RZ ;  /* 0x0000000406067810 */ /* 0x000fe20007ffe0ff */
[----:B------:R0:W-:Y:S01]  /*5f40*/  LDS R25, [R33+UR6] ;  /* 0x0000000621197984 */ /* 0x0001e20008000800 */
[----:B------:R-:W-:Y:S01]  /*5f50*/  ULEA UR4, UR7, UR4, 0x2 ;  /* 0x0000000407047291 */ /* 0x000fe2000f8e10ff */
[--C-:B------:R-:W-:Y:S01]  /*5f60*/  IMAD.WIDE.U32 R4, R7, 0x4, R10.reuse ;  /* 0x0000000407047825 */ /* 0x100fe200078e000a */
[----:B------:R-:W-:Y:S01]  /*5f70*/  ISETP.NE.AND P0, PT, R6, RZ, PT ;  /* 0x000000ff0600720c */ /* 0x000fe20003f05270 */
[----:B------:R-:W3:Y:S01]  /*5f80*/  LDS R19, [R19] ;  /* 0x0000000013137984 */ /* 0x000ee20000000800 */
[C---:B------:R-:W-:Y:S01]  /*5f90*/  LEA R31, R2.reuse, R31, 0x2 ;  /* 0x0000001f021f7211 */ /* 0x040fe200078e10ff */
[--C-:B-1----:R-:W-:Y:S01]  /*5fa0*/  IMAD.WIDE.U32 R8, R35, 0x4, R10.reuse ;  /* 0x0000000423087825 */ /* 0x102fe200078e000a */
[C---:B------:R-:W-:Y:S01]  /*5fb0*/  LEA R7, R2.reuse, R7, 0x2 ;  /* 0x0000000702077211 */ /* 0x040fe200078e10ff */
[----:B------:R-:W1:Y:S01]  /*5fc0*/  LDS R21, [R21] ;  /* 0x0000000015157984 */ /* 0x000e620000000800 */
[C---:B------:R-:W-:Y:S01]  /*5fd0*/  LEA R35, R2.reuse, R35, 0x2 ;  /* 0x0000002302237211 */ /* 0x040fe200078e10ff */
[----:B------:R-:W-:Y:S01]  /*5fe0*/  IMAD.WIDE.U32 R12, R23, 0x4, R10 ;  /* 0x00000004170c7825 */ /* 0x000fe200078e000a */
[----:B------:R-:W-:-:S02]  /*5ff0*/  LEA R23, R2, R23, 0x2 ;  /* 0x0000001702177211 */ /* 0x000fc400078e10ff */
[----:B0-----:R-:W-:Y:S01]  /*6000*/  LEA R33, R2, R33, 0x4 ;  /* 0x0000002102217211 */ /* 0x001fe200078e20ff */
[----:B--2---:R4:W-:Y:S04]  /*6010*/  STG.E desc[UR8][R14.64], R17 ;  /* 0x000000110e007986 */ /* 0x0049e8000c101908 */
[----:B---3--:R4:W-:Y:S04]  /*6020*/  STG.E desc[UR8][R4.64], R19 ;  /* 0x0000001304007986 */ /* 0x0089e8000c101908 */
[----:B-1----:R4:W-:Y:S04]  /*6030*/  STG.E desc[UR8][R8.64], R21 ;  /* 0x0000001508007986 */ /* 0x0029e8000c101908 */
[----:B------:R4:W-:Y:S01]  /*6040*/  STG.E desc[UR8][R12.64], R25 ;  /* 0x000000190c007986 */ /* 0x0009e2000c101908 */
[----:B------:R-:W-:Y:S05]  /*6050*/  @P0 BRA `(.L_x_43) ;  /* 0xfffffffc00a40947 */ /* 0x000fea000383ffff */
.L_x_42:
[----:B------:R-:W-:-:S13]  /*6060*/  ISETP.NE.AND P0, PT, R0, RZ, PT ;  /* 0x000000ff0000720c */ /* 0x000fda0003f05270 */
[----:B------:R-:W-:Y:S05]  /*6070*/  @!P0 EXIT ;  /* 0x000000000000894d */ /* 0x000fea0003800000 */
[----:B------:R-:W5:Y:S01]  /*6080*/  S2UR UR6, SR_CgaCtaId ;  /* 0x00000000000679c3 */ /* 0x000f620000008800 */
[----:B------:R-:W-:Y:S01]  /*6090*/  UMOV UR5, 0x400 ;  /* 0x0000040000057882 */ /* 0x000fe20000000000 */
[----:B------:R-:W-:Y:S01]  /*60a0*/  IADD3 R3, PT, PT, R3, UR4, RZ ;  /* 0x0000000403037c10 */ /* 0x000fe2000fffe0ff */
[----:B------:R-:W-:Y:S01]  /*60b0*/  UIADD3 UR5, UPT, UPT, UR5, 0x7c0, URZ ;  /* 0x000007c005057890 */ /* 0x000fe2000fffe0ff */
[----:B0-----:R-:W-:-:S03]  /*60c0*/  IADD3 R6, PT, PT, -R0, RZ, RZ ;  /* 0x000000ff00067210 */ /* 0x001fc60007ffe1ff */
[----:B------:R-:W-:Y:S01]  /*60d0*/  IMAD R7, R28, 0xc, R3 ;  /* 0x0000000c1c077824 */ /* 0x000fe200078e0203 */
[----:B--2-4-:R-:W0:Y:S01]  /*60e0*/  LDC.64 R4, c[0x0][0x380] ;  /* 0x0000e000ff047b82 */ /* 0x014e220000000a00 */
[----:B-----5:R-:W-:-:S06]  /*60f0*/  ULEA UR5, UR6, UR5, 0x18 ;  /* 0x0000000506057291 */ /* 0x020fcc000f8ec0ff */
[----:B------:R-:W-:-:S07]  /*6100*/  LEA R0, R3, UR5, 0x2 ;  /* 0x0000000503007c11 */ /* 0x000fce000f8e10ff */
.L_x_47:
[----:B-123--:R1:W2:Y:S01]  /*6110*/  LDS R9, [R0] ;  /* 0x0000000000097984 */ /* 0x00e2a20000000800 */
[C---:B0-----:R-:W-:Y:S01]  /*6120*/  IMAD.WIDE.U32 R2, R7.reuse, 0x4, R4 ;  /* 0x0000000407027825 */ /* 0x041fe200078e0004 */
[----:B------:R-:W-:Y:S02]  /*6130*/  IADD3 R6, PT, PT, R6, 0x1, RZ ;  /* 0x0000000106067810 */ /* 0x000fe40007ffe0ff */
[----:B------:R-:W-:Y:S02]  /*6140*/  MOV R11, UR7 ;  /* 0x00000007000b7c02 */ /* 0x000fe40008000f00 */
[----:B------:R-:W-:Y:S02]  /*6150*/  ISETP.NE.AND P0, PT, R6, RZ, PT ;  /* 0x000000ff0600720c */ /* 0x000fe40003f05270 */
[----:B------:R-:W-:Y:S02]  /*6160*/  IADD3 R7, PT, PT, R7, UR7, RZ ;  /* 0x0000000707077c10 */ /* 0x000fe4000fffe0ff */
[----:B-1----:R-:W-:Y:S01]  /*6170*/  LEA R0, R11, R0, 0x2 ;  /* 0x000000000b007211 */ /* 0x002fe200078e10ff */
[----:B--2---:R2:W-:Y:S08]  /*6180*/  STG.E desc[UR8][R2.64], R9 ;  /* 0x0000000902007986 */ /* 0x0045f0000c101908 */
[----:B------:R-:W-:Y:S05]  /*6190*/  @P0 BRA `(.L_x_47) ;  /* 0xfffffffc00dc0947 */ /* 0x000fea000383ffff */
[----:B------:R-:W-:Y:S05]  /*61a0*/  EXIT ;  /* 0x000000000000794d */ /* 0x000fea0003800000 */
.L_x_48:
[----:B------:R-:W-:-:S00]  /*61b0*/  BRA `(.L_x_48) ;  /* 0xfffffffc00fc7947 */ /* 0x000fc0000383ffff */
[----:B------:R-:W-:-:S00]  /*61c0*/  NOP ;  /* 0x0000000000007918 */ /* 0x000fc00000000000 */
        /* <DEDUP_REMOVED lines=11> */
.L_x_49:


//--------------------- .nv.shared.pop_nca_executor_run_batch --------------------------
	.section	.nv.shared.pop_nca_executor_run_batch,"aw",@nobits
	.sectionflags	@""
	.align	16
.nv.shared.pop_nca_executor_run_batch:
	.zero		3008


//--------------------- .nv.shared.reserved.0     --------------------------
	.section	.nv.shared.reserved.0,"aw",@nobits
	.weak		__nv_reservedSMEM_offset_0_alias
	.size		__nv_reservedSMEM_offset_0_alias, 0, 64
	.other		__nv_reservedSMEM_offset_0_alias,@"STO_CUDA_RESERVED_SHARED STV_DEFAULT"
__nv_reservedSMEM_offset_0_alias:
	.zero		0
	.zero		64


//--------------------- .nv.constant0.pop_nca_executor_run_batch --------------------------
	.section	.nv.constant0.pop_nca_executor_run_batch,"a",@progbits
	.sectionflags	@""
	.align	4
.nv.constant0.pop_nca_executor_run_batch:
	.zero		936


//--------------------- SYMBOLS --------------------------

	.type		.nv.reservedSmem.offset0,@object
	.size		.nv.reservedSmem.offset0,0x4
	.type		.nv.reservedSmem.cap,@object
	.size		.nv.reservedSmem.cap,0x4
